	.target	sm_90a

	.elftype	@"ET_EXEC"


//--------------------- .note.nv.tkinfo           --------------------------
	.section	.note.nv.tkinfo,"",@"SHT_NOTE"
	.sectionflags	@"SHF_NOTE_NV_TKINFO"
	.tkinfo
        /*0018*/ 	.word	0x00000002
        /*0030*/ 	.string	""
        /*0030*/ 	.string	"ptxas"
        /*0030*/ 	.string	"Cuda compilation tools, release 13.0, V13.0.88"
        /*0030*/ 	.string	"Build cuda_13.0.r13.0/compiler.36424714_0"
        /*0030*/ 	.string	"-arch sm_90a -m 64 "



//--------------------- .note.nv.cuinfo           --------------------------
	.section	.note.nv.cuinfo,"",@"SHT_NOTE"
	.sectionflags	@"SHF_NOTE_NV_CUINFO"
        /*0018*/ 	.short	0x0002
        /*001a*/ 	.short	0x005a
        /*001c*/ 	.short	0x0082
	.zero		2


//--------------------- .nv.info                  --------------------------
	.section	.nv.info,"",@"SHT_CUDA_INFO"
	.align	4


	//----- nvinfo : EIATTR_REGCOUNT
	.align		4
        /*0000*/ 	.byte	0x04, 0x2f
        /*0002*/ 	.short	(.L_15 - .L_14)
	.align		4
.L_14:
        /*0004*/ 	.word	index@(_ZN7cutlass13device_kernelINS_4gemm6kernel13GemmUniversalIN4cute5tupleIJiiiiEEENS1_10collective13CollectiveMmaINS1_34MainloopSm90TmaGmmaWarpSpecializedILi4ENS5_IJNS4_1CILi1EEENSA_ILi2EEESB_EEENS1_35KernelTmaWarpSpecializedCooperativeEEENS5_IJNSA_ILi256EEENSA_ILi128EEESH_EEENS_10bfloat16_tENS5_IJlSB_lEEESJ_SK_NS4_8TiledMMAINS4_8MMA_AtomIJNS4_4SM904GMMA28MMA_64x128x16_F32BF16BF16_SSILNSO_5MajorE0ELSQ_0ELNSO_7ScaleInE1ELSR_1EEEEEENS4_6LayoutINS5_IJSC_SB_SB_EEENS5_IJSB_NSA_ILi0EEESW_EEEEENS5_IJNS4_10UnderscoreESZ_SZ_EEEEENS4_23SM90_TMA_LOAD_MULTICASTENS4_14ComposedLayoutINS4_7SwizzleILi3ELi4ELi3EEENS4_18smem_ptr_flag_bitsILi16EEENSU_INS5_IJNSA_ILi8EEENSA_ILi64EEEEEENS5_IJS19_SB_EEEEEEEvNS4_8identityENS4_13SM90_TMA_LOADES1D_vS1E_EENS_8epilogue10collective6detail29Sm90TmaWarpSpecializedAdapterINS1I_15DefaultEpilogueISJ_SK_SK_NS1H_6thread17LinearCombinationISJ_Li1EffLNS1M_9ScaleType4KindE0ELNS_15FloatRoundStyleE2ESJ_EENS1_15EpilogueDefaultEEEEEvvEEEEvNT_6ParamsE)
        /*0008*/ 	.word	0x000000a8


	//----- nvinfo : EIATTR_FRAME_SIZE
	.align		4
.L_15:
        /*000c*/ 	.byte	0x04, 0x11
        /*000e*/ 	.short	(.L_17 - .L_16)
	.align		4
.L_16:
        /*0010*/ 	.word	index@(_ZN7cutlass13device_kernelINS_4gemm6kernel13GemmUniversalIN4cute5tupleIJiiiiEEENS1_10collective13CollectiveMmaINS1_34MainloopSm90TmaGmmaWarpSpecializedILi4ENS5_IJNS4_1CILi1EEENSA_ILi2EEESB_EEENS1_35KernelTmaWarpSpecializedCooperativeEEENS5_IJNSA_ILi256EEENSA_ILi128EEESH_EEENS_10bfloat16_tENS5_IJlSB_lEEESJ_SK_NS4_8TiledMMAINS4_8MMA_AtomIJNS4_4SM904GMMA28MMA_64x128x16_F32BF16BF16_SSILNSO_5MajorE0ELSQ_0ELNSO_7ScaleInE1ELSR_1EEEEEENS4_6LayoutINS5_IJSC_SB_SB_EEENS5_IJSB_NSA_ILi0EEESW_EEEEENS5_IJNS4_10UnderscoreESZ_SZ_EEEEENS4_23SM90_TMA_LOAD_MULTICASTENS4_14ComposedLayoutINS4_7SwizzleILi3ELi4ELi3EEENS4_18smem_ptr_flag_bitsILi16EEENSU_INS5_IJNSA_ILi8EEENSA_ILi64EEEEEENS5_IJS19_SB_EEEEEEEvNS4_8identityENS4_13SM90_TMA_LOADES1D_vS1E_EENS_8epilogue10collective6detail29Sm90TmaWarpSpecializedAdapterINS1I_15DefaultEpilogueISJ_SK_SK_NS1H_6thread17LinearCombinationISJ_Li1EffLNS1M_9ScaleType4KindE0ELNS_15FloatRoundStyleE2ESJ_EENS1_15EpilogueDefaultEEEEEvvEEEEvNT_6ParamsE)
        /*0014*/ 	.word	0x00000000


	//----- nvinfo : EIATTR_MIN_STACK_SIZE
	.align		4
.L_17:
        /*0018*/ 	.byte	0x04, 0x12
        /*001a*/ 	.short	(.L_19 - .L_18)
	.align		4
.L_18:
        /*001c*/ 	.word	index@(_ZN7cutlass13device_kernelINS_4gemm6kernel13GemmUniversalIN4cute5tupleIJiiiiEEENS1_10collective13CollectiveMmaINS1_34MainloopSm90TmaGmmaWarpSpecializedILi4ENS5_IJNS4_1CILi1EEENSA_ILi2EEESB_EEENS1_35KernelTmaWarpSpecializedCooperativeEEENS5_IJNSA_ILi256EEENSA_ILi128EEESH_EEENS_10bfloat16_tENS5_IJlSB_lEEESJ_SK_NS4_8TiledMMAINS4_8MMA_AtomIJNS4_4SM904GMMA28MMA_64x128x16_F32BF16BF16_SSILNSO_5MajorE0ELSQ_0ELNSO_7ScaleInE1ELSR_1EEEEEENS4_6LayoutINS5_IJSC_SB_SB_EEENS5_IJSB_NSA_ILi0EEESW_EEEEENS5_IJNS4_10UnderscoreESZ_SZ_EEEEENS4_23SM90_TMA_LOAD_MULTICASTENS4_14ComposedLayoutINS4_7SwizzleILi3ELi4ELi3EEENS4_18smem_ptr_flag_bitsILi16EEENSU_INS5_IJNSA_ILi8EEENSA_ILi64EEEEEENS5_IJS19_SB_EEEEEEEvNS4_8identityENS4_13SM90_TMA_LOADES1D_vS1E_EENS_8epilogue10collective6detail29Sm90TmaWarpSpecializedAdapterINS1I_15DefaultEpilogueISJ_SK_SK_NS1H_6thread17LinearCombinationISJ_Li1EffLNS1M_9ScaleType4KindE0ELNS_15FloatRoundStyleE2ESJ_EENS1_15EpilogueDefaultEEEEEvvEEEEvNT_6ParamsE)
        /*0020*/ 	.word	0x00000000
.L_19:


//--------------------- .nv.compat                --------------------------
	.section	.nv.compat,"",@"SHT_CUDA_COMPAT_INFO"
	.align	4
        /*0000*/ 	.byte	0x02, 0x09, 0x01, 0x00, 0x02, 0x02, 0x04, 0x00, 0x02, 0x05, 0x05, 0x00, 0x03, 0x07, 0x01, 0x01
        /*0010*/ 	.byte	0x02, 0x03, 0x01, 0x00, 0x02, 0x06, 0x01, 0x00, 0x04, 0x0b, 0x08, 0x00, 0x00, 0x00, 0x00, 0x00
        /*0020*/ 	.byte	0x00, 0x00, 0x00, 0x00


//--------------------- .nv.info._ZN7cutlass13device_kernelINS_4gemm6kernel13GemmUniversalIN4cute5tupleIJiiiiEEENS1_10collective13CollectiveMmaINS1_34MainloopSm90TmaGmmaWarpSpecializedILi4ENS5_IJNS4_1CILi1EEENSA_ILi2EEESB_EEENS1_35KernelTmaWarpSpecializedCooperativeEEENS5_IJNSA_ILi256EEENSA_ILi128EEESH_EEENS_10bfloat16_tENS5_IJlSB_lEEESJ_SK_NS4_8TiledMMAINS4_8MMA_AtomIJNS4_4SM904GMMA28MMA_64x128x16_F32BF16BF16_SSILNSO_5MajorE0ELSQ_0ELNSO_7ScaleInE1ELSR_1EEEEEENS4_6LayoutINS5_IJSC_SB_SB_EEENS5_IJSB_NSA_ILi0EEESW_EEEEENS5_IJNS4_10UnderscoreESZ_SZ_EEEEENS4_23SM90_TMA_LOAD_MULTICASTENS4_14ComposedLayoutINS4_7SwizzleILi3ELi4ELi3EEENS4_18smem_ptr_flag_bitsILi16EEENSU_INS5_IJNSA_ILi8EEENSA_ILi64EEEEEENS5_IJS19_SB_EEEEEEEvNS4_8identityENS4_13SM90_TMA_LOADES1D_vS1E_EENS_8epilogue10collective6detail29Sm90TmaWarpSpecializedAdapterINS1I_15DefaultEpilogueISJ_SK_SK_NS1H_6thread17LinearCombinationISJ_Li1EffLNS1M_9ScaleType4KindE0ELNS_15FloatRoundStyleE2ESJ_EENS1_15EpilogueDefaultEEEEEvvEEEEvNT_6ParamsE --------------------------
	.section	.nv.info._ZN7cutlass13device_kernelINS_4gemm6kernel13GemmUniversalIN4cute5tupleIJiiiiEEENS1_10collective13CollectiveMmaINS1_34MainloopSm90TmaGmmaWarpSpecializedILi4ENS5_IJNS4_1CILi1EEENSA_ILi2EEESB_EEENS1_35KernelTmaWarpSpecializedCooperativeEEENS5_IJNSA_ILi256EEENSA_ILi128EEESH_EEENS_10bfloat16_tENS5_IJlSB_lEEESJ_SK_NS4_8TiledMMAINS4_8MMA_AtomIJNS4_4SM904GMMA28MMA_64x128x16_F32BF16BF16_SSILNSO_5MajorE0ELSQ_0ELNSO_7ScaleInE1ELSR_1EEEEEENS4_6LayoutINS5_IJSC_SB_SB_EEENS5_IJSB_NSA_ILi0EEESW_EEEEENS5_IJNS4_10UnderscoreESZ_SZ_EEEEENS4_23SM90_TMA_LOAD_MULTICASTENS4_14ComposedLayoutINS4_7SwizzleILi3ELi4ELi3EEENS4_18smem_ptr_flag_bitsILi16EEENSU_INS5_IJNSA_ILi8EEENSA_ILi64EEEEEENS5_IJS19_SB_EEEEEEEvNS4_8identityENS4_13SM90_TMA_LOADES1D_vS1E_EENS_8epilogue10collective6detail29Sm90TmaWarpSpecializedAdapterINS1I_15DefaultEpilogueISJ_SK_SK_NS1H_6thread17LinearCombinationISJ_Li1EffLNS1M_9ScaleType4KindE0ELNS_15FloatRoundStyleE2ESJ_EENS1_15EpilogueDefaultEEEEEvvEEEEvNT_6ParamsE,"",@"SHT_CUDA_INFO"
	.sectionflags	@""
	.align	4


	//----- nvinfo : EIATTR_CUDA_API_VERSION
	.align		4
        /*0000*/ 	.byte	0x04, 0x37
        /*0002*/ 	.short	(.L_21 - .L_20)
.L_20:
        /*0004*/ 	.word	0x00000082


	//----- nvinfo : EIATTR_KPARAM_INFO
	.align		4
.L_21:
        /*0008*/ 	.byte	0x04, 0x17
        /*000a*/ 	.short	(.L_23 - .L_22)
.L_22:
        /*000c*/ 	.word	0x00000000
        /*0010*/ 	.short	0x0000
        /*0012*/ 	.short	0x0070
        /*0014*/ 	.byte	0x00, 0xf0, 0x01, 0x10


	//----- nvinfo : EIATTR_SPARSE_MMA_MASK
	.align		4
.L_23:
        /*0018*/ 	.byte	0x03, 0x50
        /*001a*/ 	.short	0x0000


	//----- nvinfo : EIATTR_MAXREG_COUNT
	.align		4
        /*001c*/ 	.byte	0x03, 0x1b
        /*001e*/ 	.short	0x00a8


	//----- nvinfo : EIATTR_NUM_BARRIERS
	.align		4
        /*0020*/ 	.byte	0x02, 0x4c
        /*0022*/ 	.byte	0x01
	.zero		1


	//----- nvinfo : EIATTR_EXTERNS
	.align		4
        /*0024*/ 	.byte	0x04, 0x0f
        /*0026*/ 	.short	(.L_25 - .L_24)


	//   ....[0]....
	.align		4
.L_24:
        /*0028*/ 	.word	index@(__assertfail)


	//----- nvinfo : EIATTR_MERCURY_ISA_VERSION
	.align		4
.L_25:
        /*002c*/ 	.byte	0x03, 0x5f
        /*002e*/ 	.short	0x0101


	//----- nvinfo : EIATTR_INT_WARP_WIDE_INSTR_OFFSETS
	.align		4
        /*0030*/ 	.byte	0x04, 0x31
        /*0032*/ 	.short	(.L_27 - .L_26)


	//   ....[0]....
.L_26:
        /*0034*/ 	.word	0x00000420


	//   ....[1]....
        /*0038*/ 	.word	0x00000440


	//   ....[2]....
        /*003c*/ 	.word	0x00000610


	//   ....[3]....
        /*0040*/ 	.word	0x000024f0


	//----- nvinfo : EIATTR_COOP_GROUP_MASK_REGIDS
	.align		4
.L_27:
        /*0044*/ 	.byte	0x04, 0x29
        /*0046*/ 	.short	(.L_29 - .L_28)


	//   ....[0]....
.L_28:
        /*0048*/ 	.word	0xffffffff


	//   ....[1]....
        /*004c*/ 	.word	0xffffffff


	//   ....[2]....
        /*0050*/ 	.word	0xffffffff


	//   ....[3]....
        /*0054*/ 	.word	0xffffffff


	//   ....[4]....
        /*0058*/ 	.word	0xffffffff


	//   ....[5]....
        /*005c*/ 	.word	0xffffffff


	//----- nvinfo : EIATTR_COOP_GROUP_INSTR_OFFSETS
	.align		4
.L_29:
        /*0060*/ 	.byte	0x04, 0x28
        /*0062*/ 	.short	(.L_31 - .L_30)


	//   ....[0]....
.L_30:
        /*0064*/ 	.word	0x00000060


	//   ....[1]....
        /*0068*/ 	.word	0x00000070


	//   ....[2]....
        /*006c*/ 	.word	0x00000130


	//   ....[3]....
        /*0070*/ 	.word	0x000002d0


	//   ....[4]....
        /*0074*/ 	.word	0x00000780


	//   ....[5]....
        /*0078*/ 	.word	0x000011d0


	//----- nvinfo : EIATTR_REG_RECONFIG
	.align		4
.L_31:
        /*007c*/ 	.byte	0x01, 0x54
	.zero		2


	//----- nvinfo : EIATTR_SYSCALL_OFFSETS
	.align		4
        /*0080*/ 	.byte	0x04, 0x46
        /*0082*/ 	.short	(.L_33 - .L_32)


	//   ....[0]....
.L_32:
        /*0084*/ 	.word	0x00001390


	//----- nvinfo : EIATTR_MBARRIER_INSTR_OFFSETS
	.align		4
.L_33:
        /*0088*/ 	.byte	0x04, 0x39
        /*008a*/ 	.short	(.L_35 - .L_34)


	//   ....[0]....
.L_34:
        /*008c*/ 	.word	0x00000230
        /*0090*/ 	.word	0x000000ff
        /*0094*/ 	.word	0x00000000
        /*0098*/ 	.short	0x0100
        /*009a*/ 	.byte	0x08
	.zero		1


	//   ....[1]....
        /*009c*/ 	.word	0x00000240
        /*00a0*/ 	.word	0x000000ff
        /*00a4*/ 	.word	0x00000020
        /*00a8*/ 	.short	0x0100
        /*00aa*/ 	.byte	0x08
	.zero		1


	//   ....[2]....
        /*00ac*/ 	.word	0x00000250
        /*00b0*/ 	.word	0x000000ff
        /*00b4*/ 	.word	0x00000008
        /*00b8*/ 	.short	0x0100
        /*00ba*/ 	.byte	0x08
	.zero		1


	//   ....[3]....
        /*00bc*/ 	.word	0x00000260
        /*00c0*/ 	.word	0x000000ff
        /*00c4*/ 	.word	0x00000028
        /*00c8*/ 	.short	0x0100
        /*00ca*/ 	.byte	0x08
	.zero		1


	//   ....[4]....
        /*00cc*/ 	.word	0x00000270
        /*00d0*/ 	.word	0x000000ff
        /*00d4*/ 	.word	0x00000010
        /*00d8*/ 	.short	0x0100
        /*00da*/ 	.byte	0x08
	.zero		1


	//   ....[5]....
        /*00dc*/ 	.word	0x00000280
        /*00e0*/ 	.word	0x000000ff
        /*00e4*/ 	.word	0x00000030
        /*00e8*/ 	.short	0x0100
        /*00ea*/ 	.byte	0x08
	.zero		1


	//   ....[6]....
        /*00ec*/ 	.word	0x00000290
        /*00f0*/ 	.word	0x000000ff
        /*00f4*/ 	.word	0x00000018
        /*00f8*/ 	.short	0x0100
        /*00fa*/ 	.byte	0x08
	.zero		1


	//   ....[7]....
        /*00fc*/ 	.word	0x000002a0
        /*0100*/ 	.word	0x000000ff
        /*0104*/ 	.word	0x00000038
        /*0108*/ 	.short	0x0100
        /*010a*/ 	.byte	0x08
	.zero		1


	//   ....[8]....
        /*010c*/ 	.word	0x00000690
        /*0110*/ 	.word	0x000000ff
        /*0114*/ 	.word	0x00000050
        /*0118*/ 	.short	0x0100
        /*011a*/ 	.byte	0x06
	.zero		1


	//   ....[9]....
        /*011c*/ 	.word	0x00000720
        /*0120*/ 	.word	0x000000ff
        /*0124*/ 	.word	0x00000058
        /*0128*/ 	.short	0x0100
        /*012a*/ 	.byte	0x06
	.zero		1


	//   ....[10]....
        /*012c*/ 	.word	0x00001450
        /*0130*/ 	.word	0x00000003
        /*0134*/ 	.word	0x00000000
        /*0138*/ 	.short	0x010a
        /*013a*/ 	.byte	0x3f
	.zero		1


	//   ....[11]....
        /*013c*/ 	.word	0x00001490
        /*0140*/ 	.word	0x00000003
        /*0144*/ 	.word	0x00000000
        /*0148*/ 	.short	0x010a
        /*014a*/ 	.byte	0x3f
	.zero		1


	//   ....[12]....
        /*014c*/ 	.word	0x00001cb0
        /*0150*/ 	.word	0x00000005
        /*0154*/ 	.word	0x00000000
        /*0158*/ 	.short	0x010a
        /*015a*/ 	.byte	0x3f
	.zero		1


	//   ....[13]....
        /*015c*/ 	.word	0x00001cf0
        /*0160*/ 	.word	0x00000005
        /*0164*/ 	.word	0x00000000
        /*0168*/ 	.short	0x010a
        /*016a*/ 	.byte	0x3f
	.zero		1


	//   ....[14]....
        /*016c*/ 	.word	0x00002390
        /*0170*/ 	.word	0x00000005
        /*0174*/ 	.word	0x00000000
        /*0178*/ 	.short	0x0101
        /*017a*/ 	.byte	0x3f
	.zero		1


	//   ....[15]....
        /*017c*/ 	.word	0x00002570
        /*0180*/ 	.word	0x00000003
        /*0184*/ 	.word	0x00000000
        /*0188*/ 	.short	0x0101
        /*018a*/ 	.byte	0x3f
	.zero		1


	//   ....[16]....
        /*018c*/ 	.word	0x0000bdc0
        /*0190*/ 	.word	0x00000016
        /*0194*/ 	.word	0x00000020
        /*0198*/ 	.short	0x010a
        /*019a*/ 	.byte	0x3f
	.zero		1


	//   ....[17]....
        /*019c*/ 	.word	0x0000c250
        /*01a0*/ 	.word	0x00000005
        /*01a4*/ 	.word	0x00000058
        /*01a8*/ 	.short	0x0101
        /*01aa*/ 	.byte	0x3f
	.zero		1


	//   ....[18]....
        /*01ac*/ 	.word	0x0000c960
        /*01b0*/ 	.word	0x00000007
        /*01b4*/ 	.word	0x00000000
        /*01b8*/ 	.short	0x010a
        /*01ba*/ 	.byte	0x3f
	.zero		1


	//   ....[19]....
        /*01bc*/ 	.word	0x0000c9e0
        /*01c0*/ 	.word	0x00000008
        /*01c4*/ 	.word	0x00000000
        /*01c8*/ 	.short	0x010a
        /*01ca*/ 	.byte	0x3f
	.zero		1


	//   ....[20]....
        /*01cc*/ 	.word	0x0000ca70
        /*01d0*/ 	.word	0x0000000b
        /*01d4*/ 	.word	0x00000000
        /*01d8*/ 	.short	0x010a
        /*01da*/ 	.byte	0x3f
	.zero		1


	//   ....[21]....
        /*01dc*/ 	.word	0x0000cb00
        /*01e0*/ 	.word	0x00000003
        /*01e4*/ 	.word	0x00000000
        /*01e8*/ 	.short	0x010a
        /*01ea*/ 	.byte	0x3f
	.zero		1


	//   ....[22]....
        /*01ec*/ 	.word	0x0000cb60
        /*01f0*/ 	.word	0x00000003
        /*01f4*/ 	.word	0x00000000
        /*01f8*/ 	.short	0x010a
        /*01fa*/ 	.byte	0x3f
	.zero		1


	//   ....[23]....
        /*01fc*/ 	.word	0x0000cbb0
        /*0200*/ 	.word	0x00000005
        /*0204*/ 	.word	0x00000000
        /*0208*/ 	.short	0x010a
        /*020a*/ 	.byte	0x3f
	.zero		1


	//   ....[24]....
        /*020c*/ 	.word	0x0000cc80
        /*0210*/ 	.word	0x00000016
        /*0214*/ 	.word	0x00000020
        /*0218*/ 	.short	0x010a
        /*021a*/ 	.byte	0x3f
	.zero		1


	//   ....[25]....
        /*021c*/ 	.word	0x0000cd50
        /*0220*/ 	.word	0x00000007
        /*0224*/ 	.word	0x00000000
        /*0228*/ 	.short	0x010a
        /*022a*/ 	.byte	0x3f
	.zero		1


	//   ....[26]....
        /*022c*/ 	.word	0x0000cda0
        /*0230*/ 	.word	0x00000008
        /*0234*/ 	.word	0x00000000
        /*0238*/ 	.short	0x010a
        /*023a*/ 	.byte	0x3f
	.zero		1


	//   ....[27]....
        /*023c*/ 	.word	0x0000cdf0
        /*0240*/ 	.word	0x0000000b
        /*0244*/ 	.word	0x00000000
        /*0248*/ 	.short	0x010a
        /*024a*/ 	.byte	0x3f
	.zero		1


	//----- nvinfo : EIATTR_NUM_MBARRIERS
	.align		4
.L_35:
        /*024c*/ 	.byte	0x03, 0x38
        /*024e*/ 	.short	0x000a


	//----- nvinfo : EIATTR_EXIT_INSTR_OFFSETS
	.align		4
        /*0250*/ 	.byte	0x04, 0x1c
        /*0252*/ 	.short	(.L_37 - .L_36)


	//   ....[0]....
.L_36:
        /*0254*/ 	.word	0x000008e0


	//   ....[1]....
        /*0258*/ 	.word	0x00001100


	//   ....[2]....
        /*025c*/ 	.word	0x0000b4e0


	//   ....[3]....
        /*0260*/ 	.word	0x0000ba40


	//   ....[4]....
        /*0264*/ 	.word	0x0000cb50


	//----- nvinfo : EIATTR_MAX_THREADS
	.align		4
.L_37:
        /*0268*/ 	.byte	0x04, 0x05
        /*026a*/ 	.short	(.L_39 - .L_38)
.L_38:
        /*026c*/ 	.word	0x00000180
        /*0270*/ 	.word	0x00000001
        /*0274*/ 	.word	0x00000001


	//----- nvinfo : EIATTR_CRS_STACK_SIZE
	.align		4
.L_39:
        /*0278*/ 	.byte	0x04, 0x1e
        /*027a*/ 	.short	(.L_41 - .L_40)
.L_40:
        /*027c*/ 	.word	0x00000000


	//----- nvinfo : EIATTR_CBANK_PARAM_SIZE
	.align		4
.L_41:
        /*0280*/ 	.byte	0x03, 0x19
        /*0282*/ 	.short	0x0470


	//----- nvinfo : EIATTR_PARAM_CBANK
	.align		4
        /*0284*/ 	.byte	0x04, 0x0a
        /*0286*/ 	.short	(.L_43 - .L_42)
	.align		4
.L_42:
        /*0288*/ 	.word	index@(.nv.constant0._ZN7cutlass13device_kernelINS_4gemm6kernel13GemmUniversalIN4cute5tupleIJiiiiEEENS1_10collective13CollectiveMmaINS1_34MainloopSm90TmaGmmaWarpSpecializedILi4ENS5_IJNS4_1CILi1EEENSA_ILi2EEESB_EEENS1_35KernelTmaWarpSpecializedCooperativeEEENS5_IJNSA_ILi256EEENSA_ILi128EEESH_EEENS_10bfloat16_tENS5_IJlSB_lEEESJ_SK_NS4_8TiledMMAINS4_8MMA_AtomIJNS4_4SM904GMMA28MMA_64x128x16_F32BF16BF16_SSILNSO_5MajorE0ELSQ_0ELNSO_7ScaleInE1ELSR_1EEEEEENS4_6LayoutINS5_IJSC_SB_SB_EEENS5_IJSB_NSA_ILi0EEESW_EEEEENS5_IJNS4_10UnderscoreESZ_SZ_EEEEENS4_23SM90_TMA_LOAD_MULTICASTENS4_14ComposedLayoutINS4_7SwizzleILi3ELi4ELi3EEENS4_18smem_ptr_flag_bitsILi16EEENSU_INS5_IJNSA_ILi8EEENSA_ILi64EEEEEENS5_IJS19_SB_EEEEEEEvNS4_8identityENS4_13SM90_TMA_LOADES1D_vS1E_EENS_8epilogue10collective6detail29Sm90TmaWarpSpecializedAdapterINS1I_15DefaultEpilogueISJ_SK_SK_NS1H_6thread17LinearCombinationISJ_Li1EffLNS1M_9ScaleType4KindE0ELNS_15FloatRoundStyleE2ESJ_EENS1_15EpilogueDefaultEEEEEvvEEEEvNT_6ParamsE)
        /*028c*/ 	.short	0x0210
        /*028e*/ 	.short	0x0470


	//----- nvinfo : EIATTR_SW_WAR
	.align		4
.L_43:
        /*0290*/ 	.byte	0x04, 0x36
        /*0292*/ 	.short	(.L_45 - .L_44)
.L_44:
        /*0294*/ 	.word	0x00000008
.L_45:


//--------------------- .nv.callgraph             --------------------------
	.section	.nv.callgraph,"",@"SHT_CUDA_CALLGRAPH"
	.align	4
	.sectionentsize	8
	.align		4
        /*0000*/ 	.word	0x00000000
	.align		4
        /*0004*/ 	.word	0xffffffff
	.align		4
        /*0008*/ 	.word	index@(_ZN7cutlass13device_kernelINS_4gemm6kernel13GemmUniversalIN4cute5tupleIJiiiiEEENS1_10collective13CollectiveMmaINS1_34MainloopSm90TmaGmmaWarpSpecializedILi4ENS5_IJNS4_1CILi1EEENSA_ILi2EEESB_EEENS1_35KernelTmaWarpSpecializedCooperativeEEENS5_IJNSA_ILi256EEENSA_ILi128EEESH_EEENS_10bfloat16_tENS5_IJlSB_lEEESJ_SK_NS4_8TiledMMAINS4_8MMA_AtomIJNS4_4SM904GMMA28MMA_64x128x16_F32BF16BF16_SSILNSO_5MajorE0ELSQ_0ELNSO_7ScaleInE1ELSR_1EEEEEENS4_6LayoutINS5_IJSC_SB_SB_EEENS5_IJSB_NSA_ILi0EEESW_EEEEENS5_IJNS4_10UnderscoreESZ_SZ_EEEEENS4_23SM90_TMA_LOAD_MULTICASTENS4_14ComposedLayoutINS4_7SwizzleILi3ELi4ELi3EEENS4_18smem_ptr_flag_bitsILi16EEENSU_INS5_IJNSA_ILi8EEENSA_ILi64EEEEEENS5_IJS19_SB_EEEEEEEvNS4_8identityENS4_13SM90_TMA_LOADES1D_vS1E_EENS_8epilogue10collective6detail29Sm90TmaWarpSpecializedAdapterINS1I_15DefaultEpilogueISJ_SK_SK_NS1H_6thread17LinearCombinationISJ_Li1EffLNS1M_9ScaleType4KindE0ELNS_15FloatRoundStyleE2ESJ_EENS1_15EpilogueDefaultEEEEEvvEEEEvNT_6ParamsE)
	.align		4
        /*000c*/ 	.word	index@(__assertfail)
	.align		4
        /*0010*/ 	.word	0x00000000
	.align		4
        /*0014*/ 	.word	0xfffffffe
	.align		4
        /*0018*/ 	.word	0x00000000
	.align		4
        /*001c*/ 	.word	0xfffffffd
	.align		4
        /*0020*/ 	.word	0x00000000
	.align		4
        /*0024*/ 	.word	0xfffffffc


//--------------------- .nv.constant4             --------------------------
	.section	.nv.constant4,"a",@progbits
	.align	8
	.align		8
.nv.constant4:
        /*0000*/ 	.dword	__assertfail
	.align		8
        /*0008*/ 	.dword	__unnamed_1
	.align		8
        /*0010*/ 	.dword	_ZN39_INTERNAL_855c38ce_4_k_cu_bde47ec3_31154cuda3std3__45__cpo5beginE
	.align		8
        /*0018*/ 	.dword	_ZN39_INTERNAL_855c38ce_4_k_cu_bde47ec3_31154cuda3std3__45__cpo3endE
	.align		8
        /*0020*/ 	.dword	_ZN39_INTERNAL_855c38ce_4_k_cu_bde47ec3_31154cuda3std3__45__cpo6cbeginE
	.align		8
        /*0028*/ 	.dword	_ZN39_INTERNAL_855c38ce_4_k_cu_bde47ec3_31154cuda3std3__45__cpo4cendE
	.align		8
        /*0030*/ 	.dword	_ZN39_INTERNAL_855c38ce_4_k_cu_bde47ec3_31154cuda3std3__441_GLOBAL__N__855c38ce_4_k_cu_bde47ec3_31156ignoreE
	.align		8
        /*0038*/ 	.dword	_ZN39_INTERNAL_855c38ce_4_k_cu_bde47ec3_31154cuda3std3__419piecewise_constructE
	.align		8
        /*0040*/ 	.dword	_ZN39_INTERNAL_855c38ce_4_k_cu_bde47ec3_31154cuda3std3__48in_placeE
	.align		8
        /*0048*/ 	.dword	_ZN39_INTERNAL_855c38ce_4_k_cu_bde47ec3_31154cuda3std6ranges3__45__cpo4swapE
	.align		8
        /*0050*/ 	.dword	_ZN39_INTERNAL_855c38ce_4_k_cu_bde47ec3_31154cuda3std6ranges3__45__cpo9iter_moveE
	.align		8
        /*0058*/ 	.dword	_ZN39_INTERNAL_855c38ce_4_k_cu_bde47ec3_31154cute7productE
	.align		8
        /*0060*/ 	.dword	_ZN39_INTERNAL_855c38ce_4_k_cu_bde47ec3_31154cute1_E
	.align		8
        /*0068*/ 	.dword	$str$22
	.align		8
        /*0070*/ 	.dword	$str$23


//--------------------- .text._ZN7cutlass13device_kernelINS_4gemm6kernel13GemmUniversalIN4cute5tupleIJiiiiEEENS1_10collective13CollectiveMmaINS1_34MainloopSm90TmaGmmaWarpSpecializedILi4ENS5_IJNS4_1CILi1EEENSA_ILi2EEESB_EEENS1_35KernelTmaWarpSpecializedCooperativeEEENS5_IJNSA_ILi256EEENSA_ILi128EEESH_EEENS_10bfloat16_tENS5_IJlSB_lEEESJ_SK_NS4_8TiledMMAINS4_8MMA_AtomIJNS4_4SM904GMMA28MMA_64x128x16_F32BF16BF16_SSILNSO_5MajorE0ELSQ_0ELNSO_7ScaleInE1ELSR_1EEEEEENS4_6LayoutINS5_IJSC_SB_SB_EEENS5_IJSB_NSA_ILi0EEESW_EEEEENS5_IJNS4_10UnderscoreESZ_SZ_EEEEENS4_23SM90_TMA_LOAD_MULTICASTENS4_14ComposedLayoutINS4_7SwizzleILi3ELi4ELi3EEENS4_18smem_ptr_flag_bitsILi16EEENSU_INS5_IJNSA_ILi8EEENSA_ILi64EEEEEENS5_IJS19_SB_EEEEEEEvNS4_8identityENS4_13SM90_TMA_LOADES1D_vS1E_EENS_8epilogue10collective6detail29Sm90TmaWarpSpecializedAdapterINS1I_15DefaultEpilogueISJ_SK_SK_NS1H_6thread17LinearCombinationISJ_Li1EffLNS1M_9ScaleType4KindE0ELNS_15FloatRoundStyleE2ESJ_EENS1_15EpilogueDefaultEEEEEvvEEEEvNT_6ParamsE --------------------------
	.section	.text._ZN7cutlass13device_kernelINS_4gemm6kernel13GemmUniversalIN4cute5tupleIJiiiiEEENS1_10collective13CollectiveMmaINS1_34MainloopSm90TmaGmmaWarpSpecializedILi4ENS5_IJNS4_1CILi1EEENSA_ILi2EEESB_EEENS1_35KernelTmaWarpSpecializedCooperativeEEENS5_IJNSA_ILi256EEENSA_ILi128EEESH_EEENS_10bfloat16_tENS5_IJlSB_lEEESJ_SK_NS4_8TiledMMAINS4_8MMA_AtomIJNS4_4SM904GMMA28MMA_64x128x16_F32BF16BF16_SSILNSO_5MajorE0ELSQ_0ELNSO_7ScaleInE1ELSR_1EEEEEENS4_6LayoutINS5_IJSC_SB_SB_EEENS5_IJSB_NSA_ILi0EEESW_EEEEENS5_IJNS4_10UnderscoreESZ_SZ_EEEEENS4_23SM90_TMA_LOAD_MULTICASTENS4_14ComposedLayoutINS4_7SwizzleILi3ELi4ELi3EEENS4_18smem_ptr_flag_bitsILi16EEENSU_INS5_IJNSA_ILi8EEENSA_ILi64EEEEEENS5_IJS19_SB_EEEEEEEvNS4_8identityENS4_13SM90_TMA_LOADES1D_vS1E_EENS_8epilogue10collective6detail29Sm90TmaWarpSpecializedAdapterINS1I_15DefaultEpilogueISJ_SK_SK_NS1H_6thread17LinearCombinationISJ_Li1EffLNS1M_9ScaleType4KindE0ELNS_15FloatRoundStyleE2ESJ_EENS1_15EpilogueDefaultEEEEEvvEEEEvNT_6ParamsE,"ax",@progbits
	.align	128
.text._ZN7cutlass13device_kernelINS_4gemm6kernel13GemmUniversalIN4cute5tupleIJiiiiEEENS1_10collective13CollectiveMmaINS1_34MainloopSm90TmaGmmaWarpSpecializedILi4ENS5_IJNS4_1CILi1EEENSA_ILi2EEESB_EEENS1_35KernelTmaWarpSpecializedCooperativeEEENS5_IJNSA_ILi256EEENSA_ILi128EEESH_EEENS_10bfloat16_tENS5_IJlSB_lEEESJ_SK_NS4_8TiledMMAINS4_8MMA_AtomIJNS4_4SM904GMMA28MMA_64x128x16_F32BF16BF16_SSILNSO_5MajorE0ELSQ_0ELNSO_7ScaleInE1ELSR_1EEEEEENS4_6LayoutINS5_IJSC_SB_SB_EEENS5_IJSB_NSA_ILi0EEESW_EEEEENS5_IJNS4_10UnderscoreESZ_SZ_EEEEENS4_23SM90_TMA_LOAD_MULTICASTENS4_14ComposedLayoutINS4_7SwizzleILi3ELi4ELi3EEENS4_18smem_ptr_flag_bitsILi16EEENSU_INS5_IJNSA_ILi8EEENSA_ILi64EEEEEENS5_IJS19_SB_EEEEEEEvNS4_8identityENS4_13SM90_TMA_LOADES1D_vS1E_EENS_8epilogue10collective6detail29Sm90TmaWarpSpecializedAdapterINS1I_15DefaultEpilogueISJ_SK_SK_NS1H_6thread17LinearCombinationISJ_Li1EffLNS1M_9ScaleType4KindE0ELNS_15FloatRoundStyleE2ESJ_EENS1_15EpilogueDefaultEEEEEvvEEEEvNT_6ParamsE:
        .type           _ZN7cutlass13device_kernelINS_4gemm6kernel13GemmUniversalIN4cute5tupleIJiiiiEEENS1_10collective13CollectiveMmaINS1_34MainloopSm90TmaGmmaWarpSpecializedILi4ENS5_IJNS4_1CILi1EEENSA_ILi2EEESB_EEENS1_35KernelTmaWarpSpecializedCooperativeEEENS5_IJNSA_ILi256EEENSA_ILi128EEESH_EEENS_10bfloat16_tENS5_IJlSB_lEEESJ_SK_NS4_8TiledMMAINS4_8MMA_AtomIJNS4_4SM904GMMA28MMA_64x128x16_F32BF16BF16_SSILNSO_5MajorE0ELSQ_0ELNSO_7ScaleInE1ELSR_1EEEEEENS4_6LayoutINS5_IJSC_SB_SB_EEENS5_IJSB_NSA_ILi0EEESW_EEEEENS5_IJNS4_10UnderscoreESZ_SZ_EEEEENS4_23SM90_TMA_LOAD_MULTICASTENS4_14ComposedLayoutINS4_7SwizzleILi3ELi4ELi3EEENS4_18smem_ptr_flag_bitsILi16EEENSU_INS5_IJNSA_ILi8EEENSA_ILi64EEEEEENS5_IJS19_SB_EEEEEEEvNS4_8identityENS4_13SM90_TMA_LOADES1D_vS1E_EENS_8epilogue10collective6detail29Sm90TmaWarpSpecializedAdapterINS1I_15DefaultEpilogueISJ_SK_SK_NS1H_6thread17LinearCombinationISJ_Li1EffLNS1M_9ScaleType4KindE0ELNS_15FloatRoundStyleE2ESJ_EENS1_15EpilogueDefaultEEEEEvvEEEEvNT_6ParamsE,@function
        .size           _ZN7cutlass13device_kernelINS_4gemm6kernel13GemmUniversalIN4cute5tupleIJiiiiEEENS1_10collective13CollectiveMmaINS1_34MainloopSm90TmaGmmaWarpSpecializedILi4ENS5_IJNS4_1CILi1EEENSA_ILi2EEESB_EEENS1_35KernelTmaWarpSpecializedCooperativeEEENS5_IJNSA_ILi256EEENSA_ILi128EEESH_EEENS_10bfloat16_tENS5_IJlSB_lEEESJ_SK_NS4_8TiledMMAINS4_8MMA_AtomIJNS4_4SM904GMMA28MMA_64x128x16_F32BF16BF16_SSILNSO_5MajorE0ELSQ_0ELNSO_7ScaleInE1ELSR_1EEEEEENS4_6LayoutINS5_IJSC_SB_SB_EEENS5_IJSB_NSA_ILi0EEESW_EEEEENS5_IJNS4_10UnderscoreESZ_SZ_EEEEENS4_23SM90_TMA_LOAD_MULTICASTENS4_14ComposedLayoutINS4_7SwizzleILi3ELi4ELi3EEENS4_18smem_ptr_flag_bitsILi16EEENSU_INS5_IJNSA_ILi8EEENSA_ILi64EEEEEENS5_IJS19_SB_EEEEEEEvNS4_8identityENS4_13SM90_TMA_LOADES1D_vS1E_EENS_8epilogue10collective6detail29Sm90TmaWarpSpecializedAdapterINS1I_15DefaultEpilogueISJ_SK_SK_NS1H_6thread17LinearCombinationISJ_Li1EffLNS1M_9ScaleType4KindE0ELNS_15FloatRoundStyleE2ESJ_EENS1_15EpilogueDefaultEEEEEvvEEEEvNT_6ParamsE,(.L_x_323 - _ZN7cutlass13device_kernelINS_4gemm6kernel13GemmUniversalIN4cute5tupleIJiiiiEEENS1_10collective13CollectiveMmaINS1_34MainloopSm90TmaGmmaWarpSpecializedILi4ENS5_IJNS4_1CILi1EEENSA_ILi2EEESB_EEENS1_35KernelTmaWarpSpecializedCooperativeEEENS5_IJNSA_ILi256EEENSA_ILi128EEESH_EEENS_10bfloat16_tENS5_IJlSB_lEEESJ_SK_NS4_8TiledMMAINS4_8MMA_AtomIJNS4_4SM904GMMA28MMA_64x128x16_F32BF16BF16_SSILNSO_5MajorE0ELSQ_0ELNSO_7ScaleInE1ELSR_1EEEEEENS4_6LayoutINS5_IJSC_SB_SB_EEENS5_IJSB_NSA_ILi0EEESW_EEEEENS5_IJNS4_10UnderscoreESZ_SZ_EEEEENS4_23SM90_TMA_LOAD_MULTICASTENS4_14ComposedLayoutINS4_7SwizzleILi3ELi4ELi3EEENS4_18smem_ptr_flag_bitsILi16EEENSU_INS5_IJNSA_ILi8EEENSA_ILi64EEEEEENS5_IJS19_SB_EEEEEEEvNS4_8identityENS4_13SM90_TMA_LOADES1D_vS1E_EENS_8epilogue10collective6detail29Sm90TmaWarpSpecializedAdapterINS1I_15DefaultEpilogueISJ_SK_SK_NS1H_6thread17LinearCombinationISJ_Li1EffLNS1M_9ScaleType4KindE0ELNS_15FloatRoundStyleE2ESJ_EENS1_15EpilogueDefaultEEEEEvvEEEEvNT_6ParamsE)
        .other          _ZN7cutlass13device_kernelINS_4gemm6kernel13GemmUniversalIN4cute5tupleIJiiiiEEENS1_10collective13CollectiveMmaINS1_34MainloopSm90TmaGmmaWarpSpecializedILi4ENS5_IJNS4_1CILi1EEENSA_ILi2EEESB_EEENS1_35KernelTmaWarpSpecializedCooperativeEEENS5_IJNSA_ILi256EEENSA_ILi128EEESH_EEENS_10bfloat16_tENS5_IJlSB_lEEESJ_SK_NS4_8TiledMMAINS4_8MMA_AtomIJNS4_4SM904GMMA28MMA_64x128x16_F32BF16BF16_SSILNSO_5MajorE0ELSQ_0ELNSO_7ScaleInE1ELSR_1EEEEEENS4_6LayoutINS5_IJSC_SB_SB_EEENS5_IJSB_NSA_ILi0EEESW_EEEEENS5_IJNS4_10UnderscoreESZ_SZ_EEEEENS4_23SM90_TMA_LOAD_MULTICASTENS4_14ComposedLayoutINS4_7SwizzleILi3ELi4ELi3EEENS4_18smem_ptr_flag_bitsILi16EEENSU_INS5_IJNSA_ILi8EEENSA_ILi64EEEEEENS5_IJS19_SB_EEEEEEEvNS4_8identityENS4_13SM90_TMA_LOADES1D_vS1E_EENS_8epilogue10collective6detail29Sm90TmaWarpSpecializedAdapterINS1I_15DefaultEpilogueISJ_SK_SK_NS1H_6thread17LinearCombinationISJ_Li1EffLNS1M_9ScaleType4KindE0ELNS_15FloatRoundStyleE2ESJ_EENS1_15EpilogueDefaultEEEEEvvEEEEvNT_6ParamsE,@"STO_CUDA_ENTRY STV_DEFAULT"
_ZN7cutlass13device_kernelINS_4gemm6kernel13GemmUniversalIN4cute5tupleIJiiiiEEENS1_10collective13CollectiveMmaINS1_34MainloopSm90TmaGmmaWarpSpecializedILi4ENS5_IJNS4_1CILi1EEENSA_ILi2EEESB_EEENS1_35KernelTmaWarpSpecializedCooperativeEEENS5_IJNSA_ILi256EEENSA_ILi128EEESH_EEENS_10bfloat16_tENS5_IJlSB_lEEESJ_SK_NS4_8TiledMMAINS4_8MMA_AtomIJNS4_4SM904GMMA28MMA_64x128x16_F32BF16BF16_SSILNSO_5MajorE0ELSQ_0ELNSO_7ScaleInE1ELSR_1EEEEEENS4_6LayoutINS5_IJSC_SB_SB_EEENS5_IJSB_NSA_ILi0EEESW_EEEEENS5_IJNS4_10UnderscoreESZ_SZ_EEEEENS4_23SM90_TMA_LOAD_MULTICASTENS4_14ComposedLayoutINS4_7SwizzleILi3ELi4ELi3EEENS4_18smem_ptr_flag_bitsILi16EEENSU_INS5_IJNSA_ILi8EEENSA_ILi64EEEEEENS5_IJS19_SB_EEEEEEEvNS4_8identityENS4_13SM90_TMA_LOADES1D_vS1E_EENS_8epilogue10collective6detail29Sm90TmaWarpSpecializedAdapterINS1I_15DefaultEpilogueISJ_SK_SK_NS1H_6thread17LinearCombinationISJ_Li1EffLNS1M_9ScaleType4KindE0ELNS_15FloatRoundStyleE2ESJ_EENS1_15EpilogueDefaultEEEEEvvEEEEvNT_6ParamsE:
[----:B------:R-:W0:Y:S01]  /*0000*/  LDC R1, c[0x0][0x28] ;  /* 0x00000a00ff017b82 */ /* 0x000e220000000800 */
[----:B------:R-:W1:Y:S01]  /*0010*/  S2R R18, SR_TID.X ;  /* 0x0000000000127919 */ /* 0x000e620000002100 */
[----:B------:R-:W-:Y:S01]  /*0020*/  ELECT P0, URZ, PT ;  /* 0x00000000003f782f */ /* 0x000fe20003800000 */
[----:B------:R-:W-:Y:S01]  /*0030*/  BSSY B0, `(.L_x_0) ;  /* 0x000000f000007945 */ /* 0x000fe20003800000 */
[--C-:B-1----:R-:W-:Y:S02]  /*0040*/  SHF.R.U32.HI R0, RZ, 0x5, R18.reuse ;  /* 0x00000005ff007819 */ /* 0x102fe40000011612 */
[----:B------:R-:W-:-:S03]  /*0050*/  SHF.R.U32.HI R3, RZ, 0x7, R18 ;  /* 0x00000007ff037819 */ /* 0x000fc60000011612 */
[----:B------:R-:W1:Y:S04]  /*0060*/  SHFL.IDX PT, R2, R0, RZ, 0x1f ;  /* 0x00001fff00027589 */ /* 0x000e6800000e0000 */
[----:B------:R2:W3:Y:S01]  /*0070*/  SHFL.IDX PT, R5, R3, RZ, 0x1f ;  /* 0x00001fff03057589 */ /* 0x0004e200000e0000 */
[----:B-1----:R-:W-:-:S13]  /*0080*/  ISETP.NE.OR P0, PT, R2, RZ, !P0 ;  /* 0x000000ff0200720c */ /* 0x002fda0004705670 */
[----:B0-23--:R-:W-:Y:S05]  /*0090*/  @P0 BRA `(.L_x_1) ;  /* 0x0000000000200947 */ /* 0x00dfea0003800000 */
[----:B------:R-:W-:Y:S02]  /*00a0*/  ULDC.64 UR4, c[0x0][0x198] ;  /* 0x0000660000047ab9 */ /* 0x000fe40000000a00 */
[----:B------:R-:W-:Y:S02]  /*00b0*/  UIADD3 UR6, UP0, UR4, 0xf0, URZ ;  /* 0x000000f004067890 */ /* 0x000fe4000ff1e03f */
[----:B------:R-:W-:Y:S02]  /*00c0*/  UIADD3 UR4, UP1, UR4, 0x1f0, URZ ;  /* 0x000001f004047890 */ /* 0x000fe4000ff3e03f */
[----:B------:R-:W-:Y:S02]  /*00d0*/  UIADD3.X UR7, URZ, UR5, URZ, UP0, !UPT ;  /* 0x000000053f077290 */ /* 0x000fe400087fe43f */
[----:B------:R-:W-:-:S07]  /*00e0*/  UIADD3.X UR5, URZ, UR5, URZ, UP1, !UPT ;  /* 0x000000053f057290 */ /* 0x000fce0008ffe43f */
[----:B------:R0:W-:Y:S02]  /*00f0*/  UTMACCTL.PF [UR6] ;  /* 0x00000000060079b9 */ /* 0x0001e40008040000 */
[----:B------:R0:W-:Y:S02]  /*0100*/  UTMACCTL.PF [UR4] ;  /* 0x00000000040079b9 */ /* 0x0001e40008040000 */
[----:B0-----:R-:W-:Y:S01]  /*0110*/  NOP ;  /* 0x0000000000007918 */ /* 0x001fe20000000000 */
.L_x_1:
[----:B------:R-:W-:Y:S05]  /*0120*/  BSYNC B0 ;  /* 0x0000000000007941 */ /* 0x000fea0003800000 */
.L_x_0:
[----:B------:R-:W0:Y:S02]  /*0130*/  SHFL.IDX PT, R3, R0, RZ, 0x1f ;  /* 0x00001fff00037589 */ /* 0x000e2400000e0000 */
[----:B0-----:R-:W-:-:S13]  /*0140*/  ISETP.NE.AND P0, PT, R3, RZ, PT ;  /* 0x000000ff0300720c */ /* 0x001fda0003f05270 */
[----:B------:R-:W-:Y:S05]  /*0150*/  @P0 BRA `(.L_x_2) ;  /* 0x0000000000580947 */ /* 0x000fea0003800000 */
[----:B------:R-:W0:Y:S01]  /*0160*/  S2UR UR8, SR_CgaCtaId ;  /* 0x00000000000879c3 */ /* 0x000e220000008800 */
[----:B------:R-:W-:Y:S01]  /*0170*/  UMOV UR4, 0x400 ;  /* 0x0000040000047882 */ /* 0x000fe20000000000 */
[----:B------:R-:W-:Y:S01]  /*0180*/  UMOV UR5, 0x1 ;  /* 0x0000000100057882 */ /* 0x000fe20000000000 */
[----:B------:R-:W-:Y:S01]  /*0190*/  UMOV UR6, 0x4 ;  /* 0x0000000400067882 */ /* 0x000fe20000000000 */
[----:B------:R-:W-:Y:S01]  /*01a0*/  ELECT P0, URZ, PT ;  /* 0x00000000003f782f */ /* 0x000fe20003800000 */
[----:B------:R-:W-:-:S04]  /*01b0*/  UIADD3 UR6, -UR6, 0x100000, URZ ;  /* 0x0010000006067890 */ /* 0x000fc8000fffe13f */
[----:B------:R-:W-:Y:S02]  /*01c0*/  USHF.L.U32 UR7, UR6, 0xb, URZ ;  /* 0x0000000b06077899 */ /* 0x000fe4000800063f */
[----:B------:R-:W-:Y:S02]  /*01d0*/  USHF.L.U32 UR6, UR6, 0x1, URZ ;  /* 0x0000000106067899 */ /* 0x000fe4000800063f */
[----:B0-----:R-:W-:Y:S02]  /*01e0*/  ULEA UR8, UR8, UR4, 0x18 ;  /* 0x0000000408087291 */ /* 0x001fe4000f8ec03f */
[----:B------:R-:W-:-:S04]  /*01f0*/  UIADD3 UR4, -UR5, 0x100000, URZ ;  /* 0x0010000005047890 */ /* 0x000fc8000fffe13f */
[----:B------:R-:W-:Y:S02]  /*0200*/  USHF.L.U32 UR5, UR4, 0xb, URZ ;  /* 0x0000000b04057899 */ /* 0x000fe4000800063f */
[----:B------:R-:W-:Y:S01]  /*0210*/  USHF.L.U32 UR4, UR4, 0x1, URZ ;  /* 0x0000000104047899 */ /* 0x000fe2000800063f */
[----:B------:R-:W0:Y:S11]  /*0220*/  FENCE.VIEW.ASYNC.S ;  /* 0x00000000000073c6 */ /* 0x000e360000000000 */
[----:B0-----:R0:W1:Y:S01]  /*0230*/  SYNCS.EXCH.64 URZ, [UR8], UR4 ;  /* 0x00000004083f75b2 */ /* 0x0010620008000100 */
[----:B------:R0:W2:Y:S01]  /*0240*/  SYNCS.EXCH.64 URZ, [UR8+0x20], UR6 ;  /* 0x00002006083f75b2 */ /* 0x0000a20008000100 */
[----:B------:R0:W3:Y:S01]  /*0250*/  SYNCS.EXCH.64 URZ, [UR8+0x8], UR4 ;  /* 0x00000804083f75b2 */ /* 0x0000e20008000100 */
[----:B------:R0:W4:Y:S01]  /*0260*/  SYNCS.EXCH.64 URZ, [UR8+0x28], UR6 ;  /* 0x00002806083f75b2 */ /* 0x0001220008000100 */
[----:B------:R0:W0:Y:S01]  /*0270*/  SYNCS.EXCH.64 URZ, [UR8+0x10], UR4 ;  /* 0x00001004083f75b2 */ /* 0x0000220008000100 */
[----:B------:R0:W0:Y:S01]  /*0280*/  SYNCS.EXCH.64 URZ, [UR8+0x30], UR6 ;  /* 0x00003006083f75b2 */ /* 0x0000220008000100 */
[----:B------:R0:W0:Y:S01]  /*0290*/  SYNCS.EXCH.64 URZ, [UR8+0x18], UR4 ;  /* 0x00001804083f75b2 */ /* 0x0000220008000100 */
[----:B------:R0:W0:Y:S01]  /*02a0*/  SYNCS.EXCH.64 URZ, [UR8+0x38], UR6 ;  /* 0x00003806083f75b2 */ /* 0x0000220008000100 */
[----:B------:R-:W-:Y:S01]  /*02b0*/  NOP ;  /* 0x0000000000007918 */ /* 0x000fe20000000000 */
.L_x_2:
[----:B------:R-:W-:Y:S01]  /*02c0*/  SHF.R.S32.HI R7, RZ, 0x1f, R18 ;  /* 0x0000001fff077819 */ /* 0x000fe20000011412 */
[----:B------:R-:W5:Y:S01]  /*02d0*/  SHFL.IDX PT, R0, R0, RZ, 0x1f ;  /* 0x00001fff00007589 */ /* 0x000f6200000e0000 */
[----:B0-----:R-:W0:Y:S01]  /*02e0*/  S2UR UR8, SR_CTAID.X ;  /* 0x00000000000879c3 */ /* 0x001e220000002500 */
[----:B------:R-:W-:Y:S02]  /*02f0*/  ELECT P0, URZ, PT ;  /* 0x00000000003f782f */ /* 0x000fe40003800000 */
[----:B------:R-:W-:Y:S01]  /*0300*/  LEA.HI R7, R7, R18, RZ, 0x7 ;  /* 0x0000001207077211 */ /* 0x000fe200078f38ff */
[----:B------:R-:W1:Y:S01]  /*0310*/  S2R R4, SR_CTAID.Y ;  /* 0x0000000000047919 */ /* 0x000e620000002600 */
[----:B------:R-:W-:Y:S01]  /*0320*/  ULDC UR4, c[0x0][0x154] ;  /* 0x0000550000047ab9 */ /* 0x000fe20000000800 */
[----:B------:R-:W-:Y:S01]  /*0330*/  NOP ;  /* 0x0000000000007918 */ /* 0x000fe20000000000 */
[----:B------:R-:W-:Y:S01]  /*0340*/  LOP3.LUT R7, R7, 0xffffff80, RZ, 0xc0, !PT ;  /* 0xffffff8007077812 */ /* 0x000fe200078ec0ff */
[----:B------:R-:W-:Y:S01]  /*0350*/  NOP ;  /* 0x0000000000007918 */ /* 0x000fe20000000000 */
[----:B------:R-:W2:Y:S03]  /*0360*/  LDC R12, c[0x0][0x140] ;  /* 0x00005000ff0c7b82 */ /* 0x000ea60000000800 */
[----:B------:R-:W-:-:S05]  /*0370*/  IMAD.IADD R7, R18, 0x1, -R7 ;  /* 0x0000000112077824 */ /* 0x000fca00078e0a07 */
[----:B------:R-:W-:Y:S02]  /*0380*/  SHF.R.S32.HI R6, RZ, 0x1f, R7 ;  /* 0x0000001fff067819 */ /* 0x000fe40000011407 */
[----:B------:R-:W-:Y:S02]  /*0390*/  LOP3.LUT P2, RZ, R7, 0x7, RZ, 0xc0, !PT ;  /* 0x0000000707ff7812 */ /* 0x000fe4000784c0ff */
[----:B------:R-:W-:Y:S02]  /*03a0*/  LEA.HI R6, R6, R7, RZ, 0x3 ;  /* 0x0000000706067211 */ /* 0x000fe400078f18ff */
[----:B-----5:R-:W-:Y:S02]  /*03b0*/  ISETP.NE.OR P0, PT, R0, RZ, !P0 ;  /* 0x000000ff0000720c */ /* 0x020fe40004705670 */
[--C-:B------:R-:W-:Y:S02]  /*03c0*/  SHF.R.S32.HI R0, RZ, 0x3, R6.reuse ;  /* 0x00000003ff007819 */ /* 0x100fe40000011406 */
[----:B------:R-:W-:-:S02]  /*03d0*/  SHF.R.S32.HI R9, RZ, 0x1f, R6 ;  /* 0x0000001fff097819 */ /* 0x000fc40000011406 */
[----:B------:R-:W-:Y:S02]  /*03e0*/  SHF.R.S32.HI R6, RZ, 0x1f, R3 ;  /* 0x0000001fff067819 */ /* 0x000fe40000011403 */
[----:B------:R-:W-:Y:S02]  /*03f0*/  LEA.HI R9, R9, R0, RZ, 0x2 ;  /* 0x0000000009097211 */ /* 0x000fe400078f10ff */
[----:B------:R-:W-:Y:S02]  /*0400*/  LEA.HI R6, R6, R3, RZ, 0x2 ;  /* 0x0000000306067211 */ /* 0x000fe400078f10ff */
[----:B-1----:R-:W-:Y:S01]  /*0410*/  I2FP.F32.U32 R8, R4 ;  /* 0x0000000400087245 */ /* 0x002fe20000201000 */
[----:B------:R-:W-:Y:S01]  /*0420*/  VOTEU.ALL UP0, P0 ;  /* 0x00000000003f7886 */ /* 0x000fe20000000000 */
[----:B------:R-:W-:Y:S01]  /*0430*/  LOP3.LUT R6, R6, 0x3ffffffc, RZ, 0xc0, !PT ;  /* 0x3ffffffc06067812 */ /* 0x000fe200078ec0ff */
[----:B------:R-:W-:Y:S01]  /*0440*/  VOTEU.ALL UP1, P0 ;  /* 0x00000000003f7886 */ /* 0x000fe20000020000 */
[----:B------:R-:W-:Y:S01]  /*0450*/  LOP3.LUT R9, R9, 0xfffffffc, RZ, 0xc0, !PT ;  /* 0xfffffffc09097812 */ /* 0x000fe200078ec0ff */
[----:B------:R-:W-:Y:S01]  /*0460*/  FMUL R10, R8, UR4 ;  /* 0x00000004080a7c20 */ /* 0x000fe20008400000 */
[----:B------:R-:W1:Y:S01]  /*0470*/  @!UP0 S2UR UR7, SR_CgaCtaId ;  /* 0x00000000000789c3 */ /* 0x000e620000008800 */
[----:B------:R-:W-:Y:S01]  /*0480*/  IMAD.IADD R11, R3, 0x1, -R6 ;  /* 0x00000001030b7824 */ /* 0x000fe200078e0a06 */
[----:B0-----:R-:W-:Y:S01]  /*0490*/  I2FP.F32.U32 R6, UR8 ;  /* 0x0000000800067c45 */ /* 0x001fe20008201000 */
[----:B------:R-:W-:Y:S01]  /*04a0*/  IMAD.IADD R0, R0, 0x1, -R9 ;  /* 0x0000000100007824 */ /* 0x000fe200078e0a09 */
[----:B------:R-:W-:Y:S01]  /*04b0*/  ULDC UR4, c[0x0][0x150] ;  /* 0x0000540000047ab9 */ /* 0x000fe20000000800 */
[----:B------:R-:W0:Y:S01]  /*04c0*/  F2I.U32.TRUNC.NTZ R10, R10 ;  /* 0x0000000a000a7305 */ /* 0x000e22000020f000 */
[----:B------:R-:W-:Y:S01]  /*04d0*/  SHF.R.S32.HI R3, RZ, 0x1f, R2 ;  /* 0x0000001fff037819 */ /* 0x000fe20000011402 */
[----:B------:R-:W-:Y:S01]  /*04e0*/  FMUL R6, R6, UR4 ;  /* 0x0000000406067c20 */ /* 0x000fe20008400000 */
[----:B------:R-:W5:Y:S01]  /*04f0*/  LDC R9, c[0x0][0x148] ;  /* 0x00005200ff097b82 */ /* 0x000f620000000800 */
[----:B------:R-:W-:Y:S01]  /*0500*/  IMAD R11, R11, 0x4, R0 ;  /* 0x000000040b0b7824 */ /* 0x000fe200078e0200 */
[----:B------:R-:W-:Y:S01]  /*0510*/  LEA.HI R3, R3, R2, RZ, 0x2 ;  /* 0x0000000203037211 */ /* 0x000fe200078f10ff */
[----:B------:R-:W-:Y:S01]  /*0520*/  UMOV UR4, 0x20 ;  /* 0x0000002000047882 */ /* 0x000fe20000000000 */
[----:B------:R-:W-:Y:S01]  /*0530*/  @!UP0 UMOV UR6, 0x400 ;  /* 0x0000040000068882 */ /* 0x000fe20000000000 */
[----:B------:R-:W3:Y:S01]  /*0540*/  F2I.U32.TRUNC.NTZ R6, R6 ;  /* 0x0000000600067305 */ /* 0x000ee2000020f000 */
[----:B------:R-:W-:Y:S01]  /*0550*/  LOP3.LUT R3, R3, 0xfffffffc, RZ, 0xc0, !PT ;  /* 0xfffffffc03037812 */ /* 0x000fe200078ec0ff */
[----:B------:R-:W-:Y:S01]  /*0560*/  IMAD.SHL.U32 R22, R11, 0x4, RZ ;  /* 0x000000040b167824 */ /* 0x000fe200078e00ff */
[----:B------:R-:W4:Y:S01]  /*0570*/  LDC R8, c[0x0][0x144] ;  /* 0x00005100ff087b82 */ /* 0x000f220000000800 */
[----:B------:R-:W-:-:S04]  /*0580*/  @!UP0 UIADD3 UR4, -UR4, 0x100000, URZ ;  /* 0x0010000004048890 */ /* 0x000fc8000fffe13f */
[----:B------:R-:W-:Y:S02]  /*0590*/  @!UP0 USHF.L.U32 UR5, UR4, 0xb, URZ ;  /* 0x0000000b04058899 */ /* 0x000fe4000800063f */
[----:B------:R-:W-:Y:S01]  /*05a0*/  @!UP0 USHF.L.U32 UR4, UR4, 0x1, URZ ;  /* 0x0000000104048899 */ /* 0x000fe2000800063f */
[----:B--2---:R-:W-:Y:S01]  /*05b0*/  ISETP.EQ.U32.AND P3, PT, R12, 0x1, PT ;  /* 0x000000010c00780c */ /* 0x004fe20003f62070 */
[----:B------:R-:W-:Y:S01]  /*05c0*/  IMAD.IADD R0, R2, 0x1, -R3 ;  /* 0x0000000102007824 */ /* 0x000fe200078e0a03 */
[----:B------:R-:W-:Y:S01]  /*05d0*/  LOP3.LUT R22, R11, 0xc, R22, 0x78, !PT ;  /* 0x0000000c0b167812 */ /* 0x000fe200078e7816 */
[----:B0-----:R-:W-:Y:S01]  /*05e0*/  IMAD.MOV R14, RZ, RZ, -R10 ;  /* 0x000000ffff0e7224 */ /* 0x001fe200078e0a0a */
[----:B-1----:R-:W-:Y:S02]  /*05f0*/  @!UP0 ULEA UR6, UR7, UR6, 0x18 ;  /* 0x0000000607068291 */ /* 0x002fe4000f8ec03f */
[----:B------:R-:W-:Y:S01]  /*0600*/  ISETP.NE.AND P1, PT, R0, 0x3, PT ;  /* 0x000000030000780c */ /* 0x000fe20003f25270 */
[----:B------:R-:W-:Y:S01]  /*0610*/  VOTEU.ALL UP0, P0 ;  /* 0x00000000003f7886 */ /* 0x000fe20000000000 */
[----:B------:R-:W-:Y:S01]  /*0620*/  ISETP.LT.U32.AND P0, PT, R22, 0x2, !P2 ;  /* 0x000000021600780c */ /* 0x000fe20005701070 */
[----:B---3--:R-:W-:Y:S01]  /*0630*/  IMAD.MOV R3, RZ, RZ, -R6 ;  /* 0x000000ffff037224 */ /* 0x008fe200078e0a06 */
[----:B------:R-:W-:-:S02]  /*0640*/  ISETP.EQ.OR P1, PT, R0, RZ, !P1 ;  /* 0x000000ff0000720c */ /* 0x000fc40004f22670 */
[----:B------:R-:W-:Y:S01]  /*0650*/  ISETP.NE.AND P2, PT, R5, RZ, PT ;  /* 0x000000ff0500720c */ /* 0x000fe20003f45270 */
[----:B-----5:R-:W-:Y:S01]  /*0660*/  IMAD R7, R9, R14, R4 ;  /* 0x0000000e09077224 */ /* 0x020fe200078e0204 */
[----:B------:R-:W-:Y:S01]  /*0670*/  ISETP.EQ.AND P1, PT, R5, RZ, P1 ;  /* 0x000000ff0500720c */ /* 0x000fe20000f22270 */
[----:B------:R-:W0:Y:S02]  /*0680*/  FENCE.VIEW.ASYNC.S ;  /* 0x00000000000073c6 */ /* 0x000e240000000000 */
[----:B0-----:R0:W1:Y:S01]  /*0690*/  @!UP0 SYNCS.EXCH.64 URZ, [UR6+0x50], UR4 ;  /* 0x00005004063f85b2 */ /* 0x0010620008000100 */
[----:B------:R-:W-:Y:S02]  /*06a0*/  ISETP.NE.AND P4, PT, R7, R22, PT ;  /* 0x000000160700720c */ /* 0x000fe40003f85270 */
[----:B------:R-:W-:Y:S01]  /*06b0*/  SEL R19, RZ, 0x1, !P1 ;  /* 0x00000001ff137807 */ /* 0x000fe20004800000 */
[----:B----4-:R-:W-:Y:S02]  /*06c0*/  IMAD R3, R8, R3, UR8 ;  /* 0x0000000808037e24 */ /* 0x010fe4000f8e0203 */
[----:B------:R-:W-:-:S03]  /*06d0*/  VIADD R8, R5, 0xffffffff ;  /* 0xffffffff05087836 */ /* 0x000fc60000000000 */
[----:B------:R-:W-:Y:S02]  /*06e0*/  ISETP.EQ.OR P4, PT, R3, RZ, !P4 ;  /* 0x000000ff0300720c */ /* 0x000fe40006782670 */
[----:B------:R-:W-:Y:S02]  /*06f0*/  ISETP.GE.U32.AND P5, PT, R8, 0x2, PT ;  /* 0x000000020800780c */ /* 0x000fe40003fa6070 */
[----:B------:R-:W-:Y:S02]  /*0700*/  PLOP3.LUT P0, PT, P0, P4, PT, 0x80, 0x0 ;  /* 0x000000000000781c */ /* 0x000fe40000709070 */
[----:B------:R-:W-:Y:S01]  /*0710*/  SEL R19, R19, 0x2, P5 ;  /* 0x0000000213137807 */ /* 0x000fe20002800000 */
[----:B------:R0:W2:Y:S01]  /*0720*/  @!UP1 SYNCS.EXCH.64 URZ, [UR6+0x58], UR4 ;  /* 0x00005804063f95b2 */ /* 0x0000a20008000100 */
[----:B------:R-:W-:Y:S01]  /*0730*/  P2R R156, PR, RZ, 0x1 ;  /* 0x00000001ff9c7803 */ /* 0x000fe20000000000 */
[----:B------:R-:W-:Y:S01]  /*0740*/  NOP ;  /* 0x0000000000007918 */ /* 0x000fe20000000000 */
[----:B------:R-:W-:Y:S07]  /*0750*/  @!P3 BRA `(.L_x_3) ;  /* 0x000000000008b947 */ /* 0x000fee0003800000 */
[----:B-12---:R-:W-:Y:S01]  /*0760*/  UCGABAR_ARV ;  /* 0x00000000000079c7 */ /* 0x006fe20008000000 */
[----:B------:R-:W-:Y:S05]  /*0770*/  BRA `(.L_x_4) ;  /* 0x0000000000047947 */ /* 0x000fea0003800000 */
.L_x_3:
[----:B-12---:R-:W-:Y:S01]  /*0780*/  NOP ;  /* 0x0000000000007918 */ /* 0x006fe20000000000 */
.L_x_4:
[----:B------:R-:W1:Y:S01]  /*0790*/  LDC R2, c[0x0][0x65c] ;  /* 0x00019700ff027b82 */ /* 0x000e620000000800 */
[----:B------:R-:W-:Y:S02]  /*07a0*/  IMAD.U32 R6, RZ, RZ, UR8 ;  /* 0x00000008ff067e24 */ /* 0x000fe4000f8e00ff */
[----:B------:R-:W-:Y:S01]  /*07b0*/  IMAD.MOV.U32 R7, RZ, RZ, RZ ;  /* 0x000000ffff077224 */ /* 0x000fe200078e00ff */
[----:B-1----:R-:W-:-:S04]  /*07c0*/  ISETP.NE.AND P1, PT, R2, 0x1, PT ;  /* 0x000000010200780c */ /* 0x002fc80003f25270 */
[----:B------:R-:W-:-:S09]  /*07d0*/  P2R R5, PR, RZ, 0x2 ;  /* 0x00000002ff057803 */ /* 0x000fd20000000000 */
[----:B------:R-:W1:Y:S01]  /*07e0*/  @P1 LDC R17, c[0x0][0x10] ;  /* 0x00000400ff111b82 */ /* 0x000e620000000800 */
[----:B------:R-:W-:Y:S01]  /*07f0*/  @P1 IMAD.MOV.U32 R5, RZ, RZ, RZ ;  /* 0x000000ffff051224 */ /* 0x000fe200078e00ff */
[----:B------:R-:W-:-:S06]  /*0800*/  @P1 MOV R13, RZ ;  /* 0x000000ff000d1202 */ /* 0x000fcc0000000f00 */
[----:B------:R-:W2:Y:S01]  /*0810*/  @!P1 LDC R11, c[0x0][0xc] ;  /* 0x00000300ff0b9b82 */ /* 0x000ea20000000800 */
[----:B-1----:R-:W-:-:S04]  /*0820*/  @P1 IMAD.WIDE.U32 R16, R17, UR8, R4 ;  /* 0x0000000811101c25 */ /* 0x002fc8000f8e0004 */
[----:B------:R-:W-:Y:S02]  /*0830*/  @P1 IMAD.IADD R17, R17, 0x1, R13 ;  /* 0x0000000111111824 */ /* 0x000fe400078e020d */
[----:B--2---:R-:W-:-:S04]  /*0840*/  @!P1 IMAD.WIDE.U32 R6, R4, R11, R6 ;  /* 0x0000000b04069225 */ /* 0x004fc800078e0006 */
[----:B------:R-:W-:Y:S02]  /*0850*/  @!P1 IMAD.MOV.U32 R16, RZ, RZ, R6 ;  /* 0x000000ffff109224 */ /* 0x000fe400078e0006 */
[----:B------:R-:W-:Y:S01]  /*0860*/  @!P1 IMAD.MOV.U32 R17, RZ, RZ, R7 ;  /* 0x000000ffff119224 */ /* 0x000fe200078e0007 */
[----:B------:R-:W-:Y:S06]  /*0870*/  @!P3 BRA `(.L_x_5) ;  /* 0x00000000000cb947 */ /* 0x000fec0003800000 */
[----:B------:R-:W-:Y:S01]  /*0880*/  UCGABAR_WAIT ;  /* 0x0000000000007dc7 */ /* 0x000fe20008000000 */
[----:B------:R-:W-:Y:S01]  /*0890*/  CCTL.IVALL ;  /* 0x00000000ff00798f */ /* 0x000fe20002000000 */
[----:B------:R-:W-:Y:S05]  /*08a0*/  BRA `(.L_x_6) ;  /* 0x0000000000047947 */ /* 0x000fea0003800000 */
.L_x_5:
[----:B------:R-:W-:Y:S06]  /*08b0*/  BAR.SYNC.DEFER_BLOCKING 0x0 ;  /* 0x0000000000007b1d */ /* 0x000fec0000010000 */
.L_x_6:
[----:B------:R-:W-:Y:S05]  /*08c0*/  @!P2 BRA `(.L_x_7) ;  /* 0x000000ac0008a947 */ /* 0x000fea0003800000 */
[----:B------:R-:W-:-:S13]  /*08d0*/  ISETP.GT.U32.AND P0, PT, R8, 0x1, PT ;  /* 0x000000010800780c */ /* 0x000fda0003f04070 */
[----:B0-----:R-:W-:Y:S05]  /*08e0*/  @P0 EXIT ;  /* 0x000000000000094d */ /* 0x001fea0003800000 */
[----:B------:R-:W-:Y:S01]  /*08f0*/  ULDC.64 UR4, c[0x0][0x650] ;  /* 0x0001940000047ab9 */ /* 0x000fe20000000a00 */
[----:B------:R-:W-:Y:S01]  /*0900*/  PRMT R0, RZ, 0x7610, R0 ;  /* 0x00007610ff007816 */ /* 0x000fe20000000000 */
[----:B------:R-:W-:Y:S01]  /*0910*/  IMAD.MOV.U32 R152, RZ, RZ, -0x1 ;  /* 0xffffffffff987424 */ /* 0x000fe200078e00ff */
[----:B------:R-:W-:Y:S01]  /*0920*/  ISETP.GE.U32.AND P0, PT, R16, UR4, PT ;  /* 0x0000000410007c0c */ /* 0x000fe2000bf06070 */
[----:B------:R-:W-:Y:S02]  /*0930*/  IMAD.MOV.U32 R153, RZ, RZ, -0x1 ;  /* 0xffffffffff997424 */ /* 0x000fe400078e00ff */
[----:B------:R-:W-:Y:S01]  /*0940*/  IMAD.MOV.U32 R23, RZ, RZ, -0x1 ;  /* 0xffffffffff177424 */ /* 0x000fe200078e00ff */
[----:B------:R-:W-:-:S13]  /*0950*/  ISETP.GE.U32.AND.EX P0, PT, R17, UR5, PT, P0 ;  /* 0x0000000511007c0c */ /* 0x000fda000bf06100 */
[----:B------:R-:W-:Y:S05]  /*0960*/  @P0 BRA `(.L_x_8) ;  /* 0x00000004002c0947 */ /* 0x000fea0003800000 */
[----:B------:R-:W0:Y:S01]  /*0970*/  LDC.64 R20, c[0x0][0x628] ;  /* 0x00018a00ff147b82 */ /* 0x000e220000000a00 */
[----:B------:R-:W-:Y:S02]  /*0980*/  IMAD.MOV.U32 R6, RZ, RZ, R16 ;  /* 0x000000ffff067224 */ /* 0x000fe400078e0010 */
[----:B------:R-:W-:-:S05]  /*0990*/  IMAD.MOV.U32 R7, RZ, RZ, R17 ;  /* 0x000000ffff077224 */ /* 0x000fca00078e0011 */
[----:B------:R-:W1:Y:S08]  /*09a0*/  LDC R0, c[0x0][0x630] ;  /* 0x00018c00ff007b82 */ /* 0x000e700000000800 */
[----:B------:R-:W2:Y:S01]  /*09b0*/  LDC.64 R24, c[0x0][0x620] ;  /* 0x00018800ff187b82 */ /* 0x000ea20000000a00 */
[----:B0-----:R-:W-:-:S04]  /*09c0*/  ISETP.NE.U32.AND P0, PT, R20, RZ, PT ;  /* 0x000000ff1400720c */ /* 0x001fc80003f05070 */
[----:B------:R-:W-:-:S13]  /*09d0*/  ISETP.NE.AND.EX P0, PT, R21, RZ, PT, P0 ;  /* 0x000000ff1500720c */ /* 0x000fda0003f05300 */
[----:B-12---:R-:W-:Y:S05]  /*09e0*/  @!P0 BRA `(.L_x_9) ;  /* 0x0000000000288947 */ /* 0x006fea0003800000 */
[----:B------:R-:W0:Y:S02]  /*09f0*/  LDC R13, c[0x0][0x634] ;  /* 0x00018d00ff0d7b82 */ /* 0x000e240000000800 */
[----:B0-----:R-:W-:-:S05]  /*0a00*/  IADD3 R13, P0, R16, R13, RZ ;  /* 0x0000000d100d7210 */ /* 0x001fca0007f1e0ff */
[----:B------:R-:W-:-:S04]  /*0a10*/  IMAD.X R15, RZ, RZ, R17, P0 ;  /* 0x000000ffff0f7224 */ /* 0x000fc800000e0611 */
[----:B------:R-:W-:-:S04]  /*0a20*/  IMAD.WIDE.U32 R6, R15, R20, RZ ;  /* 0x000000140f067225 */ /* 0x000fc800078e00ff */
[----:B------:R-:W-:-:S04]  /*0a30*/  IMAD.WIDE.U32 R10, P0, R13, R21, R6 ;  /* 0x000000150d0a7225 */ /* 0x000fc80007800006 */
[----:B------:R-:W-:Y:S01]  /*0a40*/  IMAD.WIDE.U32 R6, R13, R20, RZ ;  /* 0x000000140d067225 */ /* 0x000fe200078e00ff */
[----:B------:R-:W-:-:S03]  /*0a50*/  MOV R12, R11 ;  /* 0x0000000b000c7202 */ /* 0x000fc60000000f00 */
[----:B------:R-:W-:Y:S01]  /*0a60*/  IMAD.X R13, RZ, RZ, RZ, P0 ;  /* 0x000000ffff0d7224 */ /* 0x000fe200000e06ff */
[----:B------:R-:W-:-:S05]  /*0a70*/  IADD3 RZ, P0, R7, R10, RZ ;  /* 0x0000000a07ff7210 */ /* 0x000fca0007f1e0ff */
[----:B------:R-:W-:-:S08]  /*0a80*/  IMAD.WIDE.U32.X R6, R15, R21, R12, P0 ;  /* 0x000000150f067225 */ /* 0x000fd000000e040c */
.L_x_9:
[----:B------:R-:W0:Y:S01]  /*0a90*/  LDC.64 R20, c[0x0][0x640] ;  /* 0x00019000ff147b82 */ /* 0x000e220000000a00 */
[--C-:B------:R-:W-:Y:S01]  /*0aa0*/  SHF.R.U64 R27, R6, R0, R7.reuse ;  /* 0x00000000061b7219 */ /* 0x100fe20000001207 */
[----:B------:R-:W-:Y:S01]  /*0ab0*/  IMAD R28, R9, R14, R4 ;  /* 0x0000000e091c7224 */ /* 0x000fe200078e0204 */
[----:B------:R-:W-:Y:S02]  /*0ac0*/  SHF.R.U32.HI R0, RZ, R0, R7 ;  /* 0x00000000ff007219 */ /* 0x000fe40000011607 */
[----:B------:R-:W-:-:S03]  /*0ad0*/  IADD3 R5, P0, RZ, -R27, RZ ;  /* 0x8000001bff057210 */ /* 0x000fc60007f1e0ff */
[----:B------:R-:W1:Y:S02]  /*0ae0*/  LDC R8, c[0x0][0x618] ;  /* 0x00018600ff087b82 */ /* 0x000e640000000800 */
[----:B------:R-:W-:-:S04]  /*0af0*/  IMAD.X R7, RZ, RZ, ~R0, P0 ;  /* 0x000000ffff077224 */ /* 0x000fc800000e0e00 */
[-C--:B------:R-:W-:Y:S02]  /*0b00*/  IMAD R0, R7, R24.reuse, RZ ;  /* 0x0000001807007224 */ /* 0x080fe400078e02ff */
[----:B------:R-:W2:Y:S01]  /*0b10*/  LDC R11, c[0x0][0x608] ;  /* 0x00018200ff0b7b82 */ /* 0x000ea20000000800 */
[----:B------:R-:W-:-:S04]  /*0b20*/  IMAD.WIDE.U32 R6, R5, R24, R16 ;  /* 0x0000001805067225 */ /* 0x000fc800078e0010 */
[----:B------:R-:W-:Y:S02]  /*0b30*/  IMAD R5, R5, R25, R0 ;  /* 0x0000001905057224 */ /* 0x000fe400078e0200 */
[----:B------:R-:W-:Y:S01]  /*0b40*/  IMAD.MOV.U32 R25, RZ, RZ, 0x1 ;  /* 0x00000001ff197424 */ /* 0x000fe200078e00ff */
[----:B------:R-:W3:Y:S01]  /*0b50*/  LDC R12, c[0x0][0x658] ;  /* 0x00019600ff0c7b82 */ /* 0x000ee20000000800 */
[----:B0-----:R-:W-:Y:S01]  /*0b60*/  ISETP.NE.U32.AND P0, PT, R20, RZ, PT ;  /* 0x000000ff1400720c */ /* 0x001fe20003f05070 */
[----:B------:R-:W-:Y:S02]  /*0b70*/  IMAD.IADD R5, R7, 0x1, R5 ;  /* 0x0000000107057824 */ /* 0x000fe400078e0205 */
[----:B------:R-:W-:Y:S01]  /*0b80*/  IMAD.MOV.U32 R7, RZ, RZ, -0x1 ;  /* 0xffffffffff077424 */ /* 0x000fe200078e00ff */
[----:B------:R-:W-:-:S03]  /*0b90*/  ISETP.NE.AND.EX P0, PT, R21, RZ, PT, P0 ;  /* 0x000000ff1500720c */ /* 0x000fc60003f05300 */
[----:B------:R-:W0:Y:S01]  /*0ba0*/  LDC R15, c[0x0][0x600] ;  /* 0x00018000ff0f7b82 */ /* 0x000e220000000800 */
[-CC-:B-1----:R-:W-:Y:S02]  /*0bb0*/  SHF.R.U64 R13, R6, R8.reuse, R5.reuse ;  /* 0x00000008060d7219 */ /* 0x182fe40000001205 */
[----:B------:R-:W-:-:S05]  /*0bc0*/  SHF.R.U32.HI R0, RZ, R8, R5 ;  /* 0x00000008ff007219 */ /* 0x000fca0000011605 */
[----:B------:R-:W1:Y:S01]  /*0bd0*/  LDC R23, c[0x0][0x648] ;  /* 0x00019200ff177b82 */ /* 0x000e620000000800 */
[-CC-:B--2---:R-:W-:Y:S02]  /*0be0*/  SHF.R.U64 R29, R13, R11.reuse, R0.reuse ;  /* 0x0000000b0d1d7219 */ /* 0x184fe40000001200 */
[----:B------:R-:W-:-:S05]  /*0bf0*/  SHF.R.U32.HI R5, RZ, R11, R0 ;  /* 0x0000000bff057219 */ /* 0x000fca0000011600 */
[----:B------:R-:W2:Y:S01]  /*0c00*/  LDC R24, c[0x0][0x638] ;  /* 0x00018e00ff187b82 */ /* 0x000ea20000000800 */
[-CC-:B---3--:R-:W-:Y:S02]  /*0c10*/  SHF.R.U64 R14, R29, R12.reuse, R5.reuse ;  /* 0x0000000c1d0e7219 */ /* 0x188fe40000001205 */
[-C--:B------:R-:W-:Y:S02]  /*0c20*/  SHF.L.U32 R0, R7, R12.reuse, RZ ;  /* 0x0000000c07007219 */ /* 0x080fe400000006ff */
[----:B------:R-:W-:Y:S01]  /*0c30*/  SHF.R.U32.HI R5, RZ, R12, R5 ;  /* 0x0000000cff057219 */ /* 0x000fe20000011605 */
[----:B------:R-:W-:Y:S01]  /*0c40*/  IMAD.MOV.U32 R4, RZ, RZ, R14 ;  /* 0x000000ffff047224 */ /* 0x000fe200078e000e */
[----:B------:R-:W-:Y:S01]  /*0c50*/  LOP3.LUT R10, RZ, R0, RZ, 0x33, !PT ;  /* 0x00000000ff0a7212 */ /* 0x000fe200078e33ff */
[----:B------:R-:W3:Y:S01]  /*0c60*/  LDC R26, c[0x0][0x610] ;  /* 0x00018400ff1a7b82 */ /* 0x000ee20000000800 */
[----:B------:R-:W-:Y:S05]  /*0c70*/  @!P0 BRA `(.L_x_10) ;  /* 0x0000000000288947 */ /* 0x000fea0003800000 */
[----:B------:R-:W4:Y:S02]  /*0c80*/  LDC R9, c[0x0][0x64c] ;  /* 0x00019300ff097b82 */ /* 0x000f240000000800 */
[----:B----4-:R-:W-:-:S05]  /*0c90*/  IADD3 R9, P0, R14, R9, RZ ;  /* 0x000000090e097210 */ /* 0x010fca0007f1e0ff */
[----:B------:R-:W-:-:S04]  /*0ca0*/  IMAD.X R11, RZ, RZ, R5, P0 ;  /* 0x000000ffff0b7224 */ /* 0x000fc800000e0605 */
[----:B------:R-:W-:-:S04]  /*0cb0*/  IMAD.WIDE.U32 R4, R11, R20, RZ ;  /* 0x000000140b047225 */ /* 0x000fc800078e00ff */
[----:B------:R-:W-:-:S04]  /*0cc0*/  IMAD.WIDE.U32 R6, P0, R9, R21, R4 ;  /* 0x0000001509067225 */ /* 0x000fc80007800004 */
[----:B------:R-:W-:-:S04]  /*0cd0*/  IMAD.WIDE.U32 R4, R9, R20, RZ ;  /* 0x0000001409047225 */ /* 0x000fc800078e00ff */
[----:B------:R-:W-:Y:S01]  /*0ce0*/  IMAD.X R9, RZ, RZ, RZ, P0 ;  /* 0x000000ffff097224 */ /* 0x000fe200000e06ff */
[----:B------:R-:W-:Y:S01]  /*0cf0*/  IADD3 RZ, P0, R5, R6, RZ ;  /* 0x0000000605ff7210 */ /* 0x000fe20007f1e0ff */
[----:B------:R-:W-:-:S04]  /*0d00*/  IMAD.MOV.U32 R8, RZ, RZ, R7 ;  /* 0x000000ffff087224 */ /* 0x000fc800078e0007 */
[----:B------:R-:W-:-:S08]  /*0d10*/  IMAD.WIDE.U32.X R4, R11, R21, R8, P0 ;  /* 0x000000150b047225 */ /* 0x000fd000000e0408 */
.L_x_10:
[----:B-1----:R-:W-:Y:S01]  /*0d20*/  SHF.R.U64 R4, R4, R23, R5 ;  /* 0x0000001704047219 */ /* 0x002fe20000001205 */
[----:B0-----:R-:W-:Y:S01]  /*0d30*/  VIADD R6, R15, 0xffffffff ;  /* 0xffffffff0f067836 */ /* 0x001fe20000000000 */
[----:B------:R-:W-:Y:S02]  /*0d40*/  SHF.L.U32 R0, R25, R12, RZ ;  /* 0x0000000c19007219 */ /* 0x000fe400000006ff */
[----:B------:R-:W-:Y:S01]  /*0d50*/  LOP3.LUT R5, R29, R10, RZ, 0xc0, !PT ;  /* 0x0000000a1d057212 */ /* 0x000fe200078ec0ff */
[----:B------:R-:W-:Y:S01]  /*0d60*/  IMAD.MOV R7, RZ, RZ, -R4 ;  /* 0x000000ffff077224 */ /* 0x000fe200078e0a04 */
[----:B------:R-:W-:Y:S02]  /*0d70*/  SEL R3, R3, R28, !P1 ;  /* 0x0000001c03037207 */ /* 0x000fe40004800000 */
[----:B------:R-:W-:Y:S01]  /*0d80*/  LOP3.LUT R6, R13, R6, RZ, 0xc0, !PT ;  /* 0x000000060d067212 */ /* 0x000fe200078ec0ff */
[----:B------:R-:W-:Y:S01]  /*0d90*/  IMAD R4, R0, R4, R5 ;  /* 0x0000000400047224 */ /* 0x000fe200078e0205 */
[----:B------:R-:W-:Y:S01]  /*0da0*/  MOV R23, R27 ;  /* 0x0000001b00177202 */ /* 0x000fe20000000f00 */
[----:B--2---:R-:W-:-:S02]  /*0db0*/  IMAD R0, R7, R24, R14 ;  /* 0x0000001807007224 */ /* 0x004fc400078e020e */
[----:B---3--:R-:W-:Y:S02]  /*0dc0*/  IMAD R3, R4, R26, R3 ;  /* 0x0000001a04037224 */ /* 0x008fe400078e0203 */
[----:B------:R-:W-:Y:S02]  /*0dd0*/  IMAD R152, R0, R15, R6 ;  /* 0x0000000f00987224 */ /* 0x000fe400078e0206 */
[----:B------:R-:W-:-:S03]  /*0de0*/  IMAD.MOV.U32 R4, RZ, RZ, 0x1 ;  /* 0x00000001ff047424 */ /* 0x000fc600078e00ff */
[----:B------:R-:W-:Y:S02]  /*0df0*/  SEL R153, R152, R3, !P1 ;  /* 0x0000000398997207 */ /* 0x000fe40004800000 */
[----:B------:R-:W-:Y:S02]  /*0e00*/  PRMT R0, R4, 0x7610, R0 ;  /* 0x0000761004007816 */ /* 0x000fe40000000000 */
[----:B------:R-:W-:-:S07]  /*0e10*/  SEL R152, R3, R152, !P1 ;  /* 0x0000009803987207 */ /* 0x000fce0004800000 */
.L_x_8:
[----:B------:R-:W-:-:S08]  /*0e20*/  NOP ;  /* 0x0000000000007918 */ /* 0x000fd00000000000 */
[----:B------:R-:W0:Y:S02]  /*0e30*/  USETMAXREG.TRY_ALLOC.CTAPOOL UP0, 0xe8 ;  /* 0x000000e8000079c8 */ /* 0x000e240008000600 */
[----:B0-----:R-:W-:-:S13]  /*0e40*/  PLOP3.LUT P0, PT, PT, PT, UP0, 0x80, 0x0 ;  /* 0x000000000000781c */ /* 0x001fda0003f0f008 */
[----:B------:R-:W-:Y:S05]  /*0e50*/  @!P0 BRA `(.L_x_8) ;  /* 0xfffffffc00f08947 */ /* 0x000fea000383ffff */
[----:B------:R-:W-:Y:S01]  /*0e60*/  ULDC.64 UR4, c[0x0][0x598] ;  /* 0x0001660000047ab9 */ /* 0x000fe20000000a00 */
[----:B------:R-:W-:Y:S01]  /*0e70*/  ULDC.64 UR36, c[0x0][0x208] ;  /* 0x0000820000247ab9 */ /* 0x000fe20000000a00 */
[----:B------:R-:W-:-:S04]  /*0e80*/  ISETP.NE.U32.AND P0, PT, RZ, UR4, PT ;  /* 0x00000004ff007c0c */ /* 0x000fc8000bf05070 */
[----:B------:R-:W-:-:S13]  /*0e90*/  ISETP.NE.AND.EX P0, PT, RZ, UR5, PT, P0 ;  /* 0x00000005ff007c0c */ /* 0x000fda000bf05300 */
[----:B------:R-:W-:Y:S05]  /*0ea0*/  @!P0 BRA `(.L_x_11) ;  /* 0x00000000001c8947 */ /* 0x000fea0003800000 */
[----:B------:R-:W0:Y:S02]  /*0eb0*/  LDC.64 R4, c[0x0][0x598] ;  /* 0x00016600ff047b82 */ /* 0x000e240000000a00 */
[----:B0-----:R-:W2:Y:S02]  /*0ec0*/  LDG.E.64 R4, desc[UR36][R4.64] ;  /* 0x0000002404047981 */ /* 0x001ea4000c1e1b00 */
[----:B--2---:R-:W-:-:S04]  /*0ed0*/  ISETP.NE.U32.AND P0, PT, R4, RZ, PT ;  /* 0x000000ff0400720c */ /* 0x004fc80003f05070 */
[----:B------:R-:W-:-:S13]  /*0ee0*/  ISETP.NE.AND.EX P0, PT, R5, RZ, PT, P0 ;  /* 0x000000ff0500720c */ /* 0x000fda0003f05300 */
[----:B------:R-:W-:Y:S05]  /*0ef0*/  @!P0 BRA `(.L_x_11) ;  /* 0x0000000000088947 */ /* 0x000fea0003800000 */
[----:B------:R0:W5:Y:S01]  /*0f00*/  LD.E R154, desc[UR36][R4.64] ;  /* 0x00000024049a7980 */ /* 0x000162000c101900 */
[----:B------:R-:W-:Y:S05]  /*0f10*/  BRA `(.L_x_12) ;  /* 0x0000000000247947 */ /* 0x000fea0003800000 */
.L_x_11:
[----:B------:R-:W-:Y:S02]  /*0f20*/  ULDC.64 UR4, c[0x0][0x588] ;  /* 0x0001620000047ab9 */ /* 0x000fe40000000a00 */
[----:B------:R-:W-:-:S04]  /*0f30*/  ISETP.NE.U32.AND P0, PT, RZ, UR4, PT ;  /* 0x00000004ff007c0c */ /* 0x000fc8000bf05070 */
[----:B------:R-:W-:-:S13]  /*0f40*/  ISETP.NE.AND.EX P0, PT, RZ, UR5, PT, P0 ;  /* 0x00000005ff007c0c */ /* 0x000fda000bf05300 */
[----:B------:R-:W-:Y:S05]  /*0f50*/  @!P0 BRA `(.L_x_13) ;  /* 0x00000000000c8947 */ /* 0x000fea0003800000 */
[----:B------:R-:W0:Y:S02]  /*0f60*/  LDC.64 R154, c[0x0][0x588] ;  /* 0x00016200ff9a7b82 */ /* 0x000e240000000a00 */
[----:B0-----:R1:W5:Y:S01]  /*0f70*/  LDG.E R154, desc[UR36][R154.64] ;  /* 0x000000249a9a7981 */ /* 0x001362000c1e1900 */
[----:B------:R-:W-:Y:S05]  /*0f80*/  BRA `(.L_x_12) ;  /* 0x0000000000087947 */ /* 0x000fea0003800000 */
.L_x_13:
[----:B------:R-:W-:Y:S02]  /*0f90*/  ULDC UR4, c[0x0][0x580] ;  /* 0x0001600000047ab9 */ /* 0x000fe40000000800 */
[----:B------:R-:W-:-:S07]  /*0fa0*/  IMAD.U32 R154, RZ, RZ, UR4 ;  /* 0x00000004ff9a7e24 */ /* 0x000fce000f8e00ff */
.L_x_12:
[----:B------:R-:W-:Y:S02]  /*0fb0*/  ULDC.64 UR4, c[0x0][0x5a0] ;  /* 0x0001680000047ab9 */ /* 0x000fe40000000a00 */
[----:B------:R-:W-:-:S04]  /*0fc0*/  ISETP.NE.U32.AND P0, PT, RZ, UR4, PT ;  /* 0x00000004ff007c0c */ /* 0x000fc8000bf05070 */
[----:B------:R-:W-:-:S13]  /*0fd0*/  ISETP.NE.AND.EX P0, PT, RZ, UR5, PT, P0 ;  /* 0x00000005ff007c0c */ /* 0x000fda000bf05300 */
[----:B------:R-:W-:Y:S05]  /*0fe0*/  @!P0 BRA `(.L_x_14) ;  /* 0x00000000001c8947 */ /* 0x000fea0003800000 */
[----:B0-----:R-:W0:Y:S02]  /*0ff0*/  LDC.64 R4, c[0x0][0x5a0] ;  /* 0x00016800ff047b82 */ /* 0x001e240000000a00 */
[----:B0-----:R-:W2:Y:S02]  /*1000*/  LDG.E.64 R4, desc[UR36][R4.64] ;  /* 0x0000002404047981 */ /* 0x001ea4000c1e1b00 */
[----:B--2---:R-:W-:-:S04]  /*1010*/  ISETP.NE.U32.AND P0, PT, R4, RZ, PT ;  /* 0x000000ff0400720c */ /* 0x004fc80003f05070 */
[----:B------:R-:W-:-:S13]  /*1020*/  ISETP.NE.AND.EX P0, PT, R5, RZ, PT, P0 ;  /* 0x000000ff0500720c */ /* 0x000fda0003f05300 */
[----:B------:R-:W-:Y:S05]  /*1030*/  @!P0 BRA `(.L_x_14) ;  /* 0x0000000000088947 */ /* 0x000fea0003800000 */
[----:B-1----:R0:W5:Y:S01]  /*1040*/  LD.E R155, desc[UR36][R4.64] ;  /* 0x00000024049b7980 */ /* 0x002162000c101900 */
[----:B------:R-:W-:Y:S05]  /*1050*/  BRA `(.L_x_15) ;  /* 0x0000000000247947 */ /* 0x000fea0003800000 */
.L_x_14:
[----:B------:R-:W-:Y:S02]  /*1060*/  ULDC.64 UR4, c[0x0][0x590] ;  /* 0x0001640000047ab9 */ /* 0x000fe40000000a00 */
[----:B------:R-:W-:-:S04]  /*1070*/  ISETP.NE.U32.AND P0, PT, RZ, UR4, PT ;  /* 0x00000004ff007c0c */ /* 0x000fc8000bf05070 */
[----:B------:R-:W-:-:S13]  /*1080*/  ISETP.NE.AND.EX P0, PT, RZ, UR5, PT, P0 ;  /* 0x00000005ff007c0c */ /* 0x000fda000bf05300 */
[----:B------:R-:W-:Y:S05]  /*1090*/  @!P0 BRA `(.L_x_16) ;  /* 0x00000000000c8947 */ /* 0x000fea0003800000 */
[----:B0-----:R-:W1:Y:S02]  /*10a0*/  LDC.64 R4, c[0x0][0x590] ;  /* 0x00016400ff047b82 */ /* 0x001e640000000a00 */
[----:B-1----:R1:W5:Y:S01]  /*10b0*/  LDG.E R155, desc[UR36][R4.64] ;  /* 0x00000024049b7981 */ /* 0x002362000c1e1900 */
[----:B------:R-:W-:Y:S05]  /*10c0*/  BRA `(.L_x_15) ;  /* 0x0000000000087947 */ /* 0x000fea0003800000 */
.L_x_16:
[----:B------:R-:W-:Y:S02]  /*10d0*/  ULDC UR4, c[0x0][0x584] ;  /* 0x0001610000047ab9 */ /* 0x000fe40000000800 */
[----:B-1----:R-:W-:-:S07]  /*10e0*/  IMAD.U32 R155, RZ, RZ, UR4 ;  /* 0x00000004ff9b7e24 */ /* 0x002fce000f8e00ff */
.L_x_15:
[----:B------:R-:W-:-:S13]  /*10f0*/  LOP3.LUT P0, RZ, R0, 0xff, RZ, 0xc0, !PT ;  /* 0x000000ff00ff7812 */ /* 0x000fda000780c0ff */
[----:B------:R-:W-:Y:S05]  /*1100*/  @!P0 EXIT ;  /* 0x000000000000894d */ /* 0x000fea0003800000 */
[----:B------:R-:W-:Y:S01]  /*1110*/  ULDC UR4, c[0x0][0x28c] ;  /* 0x0000a30000047ab9 */ /* 0x000fe20000000800 */
[----:B------:R-:W-:Y:S01]  /*1120*/  LOP3.LUT R164, R19, 0x1, RZ, 0xfc, !PT ;  /* 0x0000000113a47812 */ /* 0x000fe200078efcff */
[----:B------:R-:W-:Y:S01]  /*1130*/  UIADD3 UR4, UR4, 0x7f, URZ ;  /* 0x0000007f04047890 */ /* 0x000fe2000fffe03f */
[----:B------:R-:W-:Y:S01]  /*1140*/  UMOV UR38, URZ ;  /* 0x0000003f00267c82 */ /* 0x000fe20008000000 */
[----:B------:R-:W-:Y:S02]  /*1150*/  UMOV UR39, URZ ;  /* 0x0000003f00277c82 */ /* 0x000fe40008000000 */
[----:B------:R-:W-:-:S04]  /*1160*/  USHF.R.S32.HI UR5, URZ, 0x1f, UR4 ;  /* 0x0000001f3f057899 */ /* 0x000fc80008011404 */
[----:B------:R-:W-:-:S04]  /*1170*/  ULEA.HI UR5, UR5, UR4, URZ, 0x7 ;  /* 0x0000000405057291 */ /* 0x000fc8000f8f383f */
[----:B------:R-:W-:-:S12]  /*1180*/  USHF.R.S32.HI UR40, URZ, 0x7, UR5 ;  /* 0x000000073f287899 */ /* 0x000fd80008011405 */
.L_x_288:
[----:B------:R-:W-:Y:S01]  /*1190*/  LOP3.LUT R0, R18, 0x80, RZ, 0xc0, !PT ;  /* 0x0000008012007812 */ /* 0x000fe200078ec0ff */
[----:B--2---:R-:W2:Y:S01]  /*11a0*/  S2UR UR7, SR_CgaCtaId ;  /* 0x00000000000779c3 */ /* 0x004ea20000008800 */
[----:B------:R-:W-:Y:S02]  /*11b0*/  UMOV UR6, 0x400 ;  /* 0x0000040000067882 */ /* 0x000fe40000000000 */
[----:B------:R-:W-:-:S06]  /*11c0*/  SHF.R.U32.HI R0, RZ, 0x7, R0 ;  /* 0x00000007ff007819 */ /* 0x000fcc0000011600 */
[----:B---3--:R-:W3:Y:S01]  /*11d0*/  SHFL.IDX PT, R0, R0, RZ, 0x1f ;  /* 0x00001fff00007589 */ /* 0x008ee200000e0000 */
[----:B--2---:R-:W-:Y:S01]  /*11e0*/  ULEA UR6, UR7, UR6, 0x18 ;  /* 0x0000000607067291 */ /* 0x004fe2000f8ec03f */
[----:B---3--:R-:W-:-:S13]  /*11f0*/  R2UR UR4, R0 ;  /* 0x00000000000472ca */ /* 0x008fda00000e0000 */
[----:B------:R-:W-:-:S04]  /*1200*/  ULEA.HI UR5, UR4, UR4, URZ, 0x1 ;  /* 0x0000000404057291 */ /* 0x000fc8000f8f083f */
[----:B------:R-:W-:-:S04]  /*1210*/  ULOP3.LUT UR5, UR5, 0x7fffe, URZ, 0xc0, !UPT ;  /* 0x0007fffe05057892 */ /* 0x000fc8000f8ec03f */
[----:B------:R-:W-:-:S03]  /*1220*/  UIADD3 UR5, UR4, -UR5, URZ ;  /* 0x8000000504057290 */ /* 0x000fc6000fffe03f */
[----:B------:R-:W-:Y:S01]  /*1230*/  ULDC UR4, c[0x0][0x28c] ;  /* 0x0000a30000047ab9 */ /* 0x000fe20000000800 */
[----:B------:R-:W-:Y:S01]  /*1240*/  ULEA UR5, UR5, UR6, 0xd ;  /* 0x0000000605057291 */ /* 0x000fe2000f8e683f */
[----:B------:R-:W-:-:S03]  /*1250*/  ISETP.LT.AND P0, PT, RZ, UR4, PT ;  /* 0x00000004ff007c0c */ /* 0x000fc6000bf01270 */
[----:B------:R-:W-:-:S04]  /*1260*/  UIADD3 UR5, UR5, 0x100, URZ ;  /* 0x0000010005057890 */ /* 0x000fc8000fffe03f */
[----:B------:R-:W-:-:S04]  /*1270*/  USHF.R.U32.HI UR5, URZ, 0x4, UR5 ;  /* 0x000000043f057899 */ /* 0x000fc80008011605 */
[----:B------:R-:W-:Y:S02]  /*1280*/  ULOP3.LUT UR41, UR5, 0x3fff, URZ, 0xc0, !UPT ;  /* 0x00003fff05297892 */ /* 0x000fe4000f8ec03f */
[----:B-1--45:R-:W-:Y:S10]  /*1290*/  @P0 BRA `(.L_x_17) ;  /* 0x0000000000400947 */ /* 0x032ff40003800000 */
[----:B------:R-:W-:Y:S01]  /*12a0*/  MOV R0, 0x0 ;  /* 0x0000000000007802 */ /* 0x000fe20000000f00 */
[----:B------:R-:W-:Y:S01]  /*12b0*/  ULDC.64 UR4, c[0x4][0x68] ;  /* 0x01001a0000047ab9 */ /* 0x000fe20000000a00 */
[----:B------:R-:W-:Y:S01]  /*12c0*/  ULDC.64 UR6, c[0x4][0x8] ;  /* 0x0100020000067ab9 */ /* 0x000fe20000000a00 */
[----:B01----:R-:W-:Y:S01]  /*12d0*/  IMAD.U32 R4, RZ, RZ, UR4 ;  /* 0x00000004ff047e24 */ /* 0x003fe2000f8e00ff */
[----:B------:R0:W1:Y:S01]  /*12e0*/  LDC.64 R14, c[0x4][R0] ;  /* 0x01000000000e7b82 */ /* 0x0000620000000a00 */
[----:B------:R-:W-:Y:S01]  /*12f0*/  IMAD.U32 R5, RZ, RZ, UR5 ;  /* 0x00000005ff057e24 */ /* 0x000fe2000f8e00ff */
[----:B------:R-:W-:Y:S01]  /*1300*/  ULDC.64 UR4, c[0x4][0x70] ;  /* 0x01001c0000047ab9 */ /* 0x000fe20000000a00 */
[----:B------:R-:W-:Y:S02]  /*1310*/  IMAD.U32 R10, RZ, RZ, UR6 ;  /* 0x00000006ff0a7e24 */ /* 0x000fe4000f8e00ff */
[----:B------:R-:W-:Y:S02]  /*1320*/  IMAD.U32 R6, RZ, RZ, UR4 ;  /* 0x00000004ff067e24 */ /* 0x000fe4000f8e00ff */
[----:B------:R-:W-:-:S02]  /*1330*/  IMAD.U32 R7, RZ, RZ, UR5 ;  /* 0x00000005ff077e24 */ /* 0x000fc4000f8e00ff */
[----:B------:R-:W-:Y:S02]  /*1340*/  IMAD.U32 R11, RZ, RZ, UR7 ;  /* 0x00000007ff0b7e24 */ /* 0x000fe4000f8e00ff */
[----:B------:R-:W-:Y:S02]  /*1350*/  IMAD.MOV.U32 R8, RZ, RZ, 0x1e1 ;  /* 0x000001e1ff087424 */ /* 0x000fe400078e00ff */
[----:B------:R-:W-:Y:S02]  /*1360*/  IMAD.MOV.U32 R12, RZ, RZ, 0x1 ;  /* 0x00000001ff0c7424 */ /* 0x000fe400078e00ff */
[----:B0-----:R-:W-:-:S07]  /*1370*/  IMAD.MOV.U32 R13, RZ, RZ, RZ ;  /* 0x000000ffff0d7224 */ /* 0x001fce00078e00ff */
[----:B------:R-:W-:-:S07]  /*1380*/  LEPC R20, `(.L_x_17) ;  /* 0x000000001014794e */ /* 0x000fce0000000000 */
[----:B-1---5:R-:W-:Y:S05]  /*1390*/  CALL.ABS.NOINC R14 ;  /* 0x000000000e007343 */ /* 0x022fea0003c00000 */
.L_x_17:
[----:B------:R-:W-:-:S13]  /*13a0*/  ISETP.NE.AND P0, PT, R164, 0x3, PT ;  /* 0x00000003a400780c */ /* 0x000fda0003f05270 */
[----:B------:R-:W-:Y:S05]  /*13b0*/  @!P0 BRA `(.L_x_18) ;  /* 0x0000000000048947 */ /* 0x000fea0003800000 */
[----:B------:R-:W-:Y:S01]  /*13c0*/  BPT.TRAP 0x1 ;  /* 0x000000040000795c */ /* 0x000fe20000300000 */
.L_x_18:
[----:B------:R-:W2:Y:S01]  /*13d0*/  S2UR UR5, SR_CgaCtaId ;  /* 0x00000000000579c3 */ /* 0x000ea20000008800 */
[----:B------:R-:W-:Y:S01]  /*13e0*/  UMOV UR4, 0x400 ;  /* 0x0000040000047882 */ /* 0x000fe20000000000 */
[----:B------:R-:W-:Y:S01]  /*13f0*/  MOV R3, UR39 ;  /* 0x0000002700037c02 */ /* 0x000fe20008000f00 */
[----:B------:R-:W-:-:S05]  /*1400*/  IMAD.U32 R0, RZ, RZ, UR38 ;  /* 0x00000026ff007e24 */ /* 0x000fca000f8e00ff */
[----:B------:R-:W-:Y:S01]  /*1410*/  SHF.L.U32 R0, R0, 0x1f, RZ ;  /* 0x0000001f00007819 */ /* 0x000fe200000006ff */
[----:B--2---:R-:W-:-:S06]  /*1420*/  ULEA UR4, UR5, UR4, 0x18 ;  /* 0x0000000405047291 */ /* 0x004fcc000f8ec03f */
[----:B------:R-:W-:-:S04]  /*1430*/  IMAD.U32 R6, RZ, RZ, UR4 ;  /* 0x00000004ff067e24 */ /* 0x000fc8000f8e00ff */
[----:B------:R-:W-:-:S04]  /*1440*/  IMAD R3, R3, 0x8, R6 ;  /* 0x0000000803037824 */ /* 0x000fc800078e0206 */
[----:B------:R2:W3:Y:S01]  /*1450*/  SYNCS.PHASECHK.TRANS64.TRYWAIT P1, [R3+URZ], R0 ;  /* 0x00000000030075a7 */ /* 0x0004e2000802017f */
[----:B------:R-:W-:Y:S05]  /*1460*/  @!P0 BRA `(.L_x_19) ;  /* 0x0000000000048947 */ /* 0x000fea0003800000 */
[----:B------:R-:W-:Y:S01]  /*1470*/  BPT.TRAP 0x1 ;  /* 0x000000040000795c */ /* 0x000fe20000300000 */
.L_x_19:
[----:B---3--:R-:W-:Y:S05]  /*1480*/  @P1 BRA `(.L_x_20) ;  /* 0x0000000000081947 */ /* 0x008fea0003800000 */
[----:B------:R-:W3:Y:S02]  /*1490*/  SYNCS.PHASECHK.TRANS64.TRYWAIT P1, [R3+URZ], R0 ;  /* 0x00000000030075a7 */ /* 0x000ee4000802017f */
[----:B---3--:R-:W-:Y:S05]  /*14a0*/  @!P1 BRA `(.L_x_21) ;  /* 0x000000b400ac9947 */ /* 0x008fea0003800000 */
.L_x_20:
[----:B------:R-:W-:-:S04]  /*14b0*/  UISETP.LT.AND UP0, UPT, UR40, 0x1, UPT ;  /* 0x000000012800788c */ /* 0x000fc8000bf01270 */
[----:B------:R-:W-:-:S06]  /*14c0*/  USEL UR4, UR40, 0x1, UP0 ;  /* 0x0000000128047887 */ /* 0x000fcc0008000000 */
[----:B--23--:R-:W-:Y:S01]  /*14d0*/  IMAD.U32 R0, RZ, RZ, UR4 ;  /* 0x00000004ff007e24 */ /* 0x00cfe2000f8e00ff */
[----:B------:R-:W-:Y:S05]  /*14e0*/  WARPSYNC.ALL ;  /* 0x0000000000007948 */ /* 0x000fea0003800000 */
[----:B------:R-:W-:-:S04]  /*14f0*/  IADD3 R0, -R0, UR40, RZ ;  /* 0x0000002800007c10 */ /* 0x000fc8000fffe1ff */
[----:B------:R-:W-:Y:S02]  /*1500*/  ISETP.GE.AND P1, PT, R0, 0x1, PT ;  /* 0x000000010000780c */ /* 0x000fe40003f26270 */
[----:B------:R-:W-:Y:S01]  /*1510*/  R2UR UR4, R6 ;  /* 0x00000000060472ca */ /* 0x000fe200000e0000 */
[----:B------:R-:W-:Y:S01]  /*1520*/  WARPGROUP.ARRIVE ;  /* 0x00000000000079c5 */ /* 0x000fe20000000000 */
[----:B------:R-:W-:Y:S01]  /*1530*/  UMOV UR9, 0x40000040 ;  /* 0x4000004000097882 */ /* 0x000fe20000000000 */
[----:B------:R-:W-:Y:S01]  /*1540*/  UMOV UR11, 0x40000040 ;  /* 0x40000040000b7882 */ /* 0x000fe20000000000 */
[----:B------:R-:W-:Y:S01]  /*1550*/  UMOV UR13, 0x40000040 ;  /* 0x40000040000d7882 */ /* 0x000fe20000000000 */
[----:B------:R-:W-:-:S08]  /*1560*/  UMOV UR15, UR11 ;  /* 0x0000000b000f7c82 */ /* 0x000fd00008000000 */
[----:B------:R-:W-:-:S04]  /*1570*/  UIADD3 UR4, UR4, 0x40100, URZ ;  /* 0x0004010004047890 */ /* 0x000fc8000fffe03f */
[----:B------:R-:W-:-:S04]  /*1580*/  USHF.R.U32.HI UR4, URZ, 0x4, UR4 ;  /* 0x000000043f047899 */ /* 0x000fc80008011604 */
[----:B------:R-:W-:Y:S02]  /*1590*/  ULOP3.LUT UR5, UR4, 0x3fff, URZ, 0xc0, !UPT ;  /* 0x00003fff04057892 */ /* 0x000fe4000f8ec03f */
[----:B------:R-:W-:Y:S02]  /*15a0*/  ULOP3.LUT UR4, UR41, 0x10000, URZ, 0xfc, !UPT ;  /* 0x0001000029047892 */ /* 0x000fe4000f8efc3f */
[----:B------:R-:W-:Y:S02]  /*15b0*/  ULOP3.LUT UR5, UR5, 0x10000, URZ, 0xfc, !UPT ;  /* 0x0001000005057892 */ /* 0x000fe4000f8efc3f */
[----:B------:R-:W-:Y:S02]  /*15c0*/  ULEA UR8, UR39, UR4, 0xc ;  /* 0x0000000427087291 */ /* 0x000fe4000f8e603f */
[----:B------:R-:W-:Y:S02]  /*15d0*/  ULEA UR6, UR39, UR5, 0xb ;  /* 0x0000000527067291 */ /* 0x000fe4000f8e583f */
[----:B------:R-:W-:-:S05]  /*15e0*/  UIADD3 UR12, UR8, 0x400, URZ ;  /* 0x00000400080c7890 */ /* 0x000fca000fffe03f */
[----:B------:R-:W-:Y:S02]  /*15f0*/  UMOV UR10, UR6 ;  /* 0x00000006000a7c82 */ /* 0x000fe40008000000 */
[----:B------:R-:W-:Y:S01]  /*1600*/  HGMMA.64x128x16.F32.BF16 R88, gdesc[UR8], RZ, !UPT, gsb0 ;  /* 0x01e00000085879f0 */ /* 0x000fe2000c0018ff */
[----:B------:R-:W-:Y:S02]  /*1610*/  UMOV UR14, UR10 ;  /* 0x0000000a000e7c82 */ /* 0x000fe40008000000 */
[----:B------:R-:W-:Y:S02]  /*1620*/  WARPGROUP.DEPBAR.LE gsb0, 0x0 ;  /* 0x00008000000079c5 */ /* 0x000fe40000010000 */
[----:B------:R-:W-:-:S07]  /*1630*/  WARPGROUP.ARRIVE ;  /* 0x00000000000079c5 */ /* 0x000fce0000000000 */
[----:B------:R-:W-:Y:S01]  /*1640*/  HGMMA.64x128x16.F32.BF16 R24, gdesc[UR12], RZ, !UPT, gsb0 ;  /* 0x01e000000c1879f0 */ /* 0x000fe2000c0018ff */
[----:B------:R-:W-:Y:S02]  /*1650*/  UIADD3 UR12, UR8, 0x2, URZ ;  /* 0x00000002080c7890 */ /* 0x000fe4000fffe03f */
[----:B------:R-:W-:Y:S01]  /*1660*/  UIADD3 UR14, UR6, 0x2, URZ ;  /* 0x00000002060e7890 */ /* 0x000fe2000fffe03f */
[----:B------:R-:W-:Y:S01]  /*1670*/  UMOV UR13, 0x40000040 ;  /* 0x40000040000d7882 */ /* 0x000fe20000000000 */
[----:B------:R-:W-:Y:S01]  /*1680*/  UMOV UR15, 0x40000040 ;  /* 0x40000040000f7882 */ /* 0x000fe20000000000 */
[----:B------:R-:W-:Y:S02]  /*1690*/  WARPGROUP.DEPBAR.LE gsb0, 0x0 ;  /* 0x00008000000079c5 */ /* 0x000fe40000010000 */
[----:B------:R-:W-:-:S06]  /*16a0*/  WARPGROUP.ARRIVE ;  /* 0x00000000000079c5 */ /* 0x000fcc0000000000 */
[----:B------:R-:W-:Y:S01]  /*16b0*/  HGMMA.64x128x16.F32.BF16 R88, gdesc[UR12], R88, gsb0 ;  /* 0x01e000000c5879f0 */ /* 0x000fe20008001858 */
[----:B------:R-:W-:Y:S01]  /*16c0*/  UIADD3 UR12, UR8, 0x402, URZ ;  /* 0x00000402080c7890 */ /* 0x000fe2000fffe03f */
[----:B------:R-:W-:Y:S01]  /*16d0*/  UMOV UR13, 0x40000040 ;  /* 0x40000040000d7882 */ /* 0x000fe20000000000 */
[----:B------:R-:W-:Y:S02]  /*16e0*/  WARPGROUP.DEPBAR.LE gsb0, 0x0 ;  /* 0x00008000000079c5 */ /* 0x000fe40000010000 */
[----:B------:R-:W-:-:S07]  /*16f0*/  WARPGROUP.ARRIVE ;  /* 0x00000000000079c5 */ /* 0x000fce0000000000 */
[----:B------:R-:W-:Y:S01]  /*1700*/  HGMMA.64x128x16.F32.BF16 R24, gdesc[UR12], R24, gsb0 ;  /* 0x01e000000c1879f0 */ /* 0x000fe20008001818 */
        /* <DEDUP_REMOVED lines=71> */
[----:B------:R-:W-:Y:S03]  /*1b80*/  HGMMA.64x128x16.F32.BF16 R24, gdesc[UR12], R24, gsb0 ;  /* 0x01e000000c1879f0 */ /* 0x000fe60008001818 */
[----:B------:R-:W-:Y:S02]  /*1b90*/  WARPGROUP.DEPBAR.LE gsb0, 0x0 ;  /* 0x00008000000079c5 */ /* 0x000fe40000010000 */
[----:B------:R-:W-:Y:S05]  /*1ba0*/  @!P1 BRA `(.L_x_22) ;  /* 0x0000000800349947 */ /* 0x000fea0003800000 */
[----:B------:R-:W-:Y:S02]  /*1bb0*/  UIADD3 UR6, UR39, 0x1, URZ ;  /* 0x0000000127067890 */ /* 0x000fe4000fffe03f */
[----:B------:R-:W-:Y:S02]  /*1bc0*/  IMAD.U32 R3, RZ, RZ, UR39 ;  /* 0x00000027ff037e24 */ /* 0x000fe4000f8e00ff */
[----:B------:R-:W-:-:S04]  /*1bd0*/  UISETP.NE.AND UP0, UPT, UR6, 0x4, UPT ;  /* 0x000000040600788c */ /* 0x000fc8000bf05270 */
[----:B------:R-:W-:Y:S02]  /*1be0*/  USEL UR7, URZ, 0x1, UP0 ;  /* 0x000000013f077887 */ /* 0x000fe40008000000 */
[----:B------:R-:W-:Y:S02]  /*1bf0*/  USEL UR6, UR6, URZ, UP0 ;  /* 0x0000003f06067287 */ /* 0x000fe40008000000 */
[----:B------:R-:W-:-:S06]  /*1c00*/  ULOP3.LUT UR7, UR38, UR7, URZ, 0x3c, !UPT ;  /* 0x0000000726077292 */ /* 0x000fcc000f8e3c3f */
[----:B------:R-:W-:-:S07]  /*1c10*/  IMAD.U32 R7, RZ, RZ, UR7 ;  /* 0x00000007ff077e24 */ /* 0x000fce000f8e00ff */
.L_x_29:
[----:B------:R-:W-:Y:S05]  /*1c20*/  @!P0 BRA `(.L_x_23) ;  /* 0x0000000000048947 */ /* 0x000fea0003800000 */
[----:B------:R-:W-:Y:S01]  /*1c30*/  BPT.TRAP 0x1 ;  /* 0x000000040000795c */ /* 0x000fe20000300000 */
.L_x_23:
[----:B------:R-:W2:Y:S01]  /*1c40*/  S2UR UR8, SR_CgaCtaId ;  /* 0x00000000000879c3 */ /* 0x000ea20000008800 */
[----:B------:R-:W-:Y:S01]  /*1c50*/  UMOV UR7, 0x400 ;  /* 0x0000040000077882 */ /* 0x000fe20000000000 */
[----:B01----:R-:W-:Y:S01]  /*1c60*/  IMAD.U32 R5, RZ, RZ, UR6 ;  /* 0x00000006ff057e24 */ /* 0x003fe2000f8e00ff */
[----:B------:R-:W-:Y:S01]  /*1c70*/  SHF.L.U32 R4, R7, 0x1f, RZ ;  /* 0x0000001f07047819 */ /* 0x000fe200000006ff */
[----:B--2---:R-:W-:-:S06]  /*1c80*/  ULEA UR7, UR8, UR7, 0x18 ;  /* 0x0000000708077291 */ /* 0x004fcc000f8ec03f */
[----:B------:R-:W-:-:S04]  /*1c90*/  IMAD.U32 R6, RZ, RZ, UR7 ;  /* 0x00000007ff067e24 */ /* 0x000fc8000f8e00ff */
[----:B------:R-:W-:-:S04]  /*1ca0*/  IMAD R5, R5, 0x8, R6 ;  /* 0x0000000805057824 */ /* 0x000fc800078e0206 */
[----:B------:R0:W1:Y:S01]  /*1cb0*/  SYNCS.PHASECHK.TRANS64.TRYWAIT P1, [R5+URZ], R4 ;  /* 0x00000004050075a7 */ /* 0x000062000802017f */
[----:B------:R-:W-:Y:S05]  /*1cc0*/  @!P0 BRA `(.L_x_24) ;  /* 0x0000000000048947 */ /* 0x000fea0003800000 */
[----:B------:R-:W-:Y:S01]  /*1cd0*/  BPT.TRAP 0x1 ;  /* 0x000000040000795c */ /* 0x000fe20000300000 */
.L_x_24:
[----:B-1----:R-:W-:Y:S05]  /*1ce0*/  @P1 BRA `(.L_x_25) ;  /* 0x0000000000081947 */ /* 0x002fea0003800000 */
[----:B------:R-:W1:Y:S02]  /*1cf0*/  SYNCS.PHASECHK.TRANS64.TRYWAIT P1, [R5+URZ], R4 ;  /* 0x00000004050075a7 */ /* 0x000e64000802017f */
[----:B-1----:R-:W-:Y:S05]  /*1d00*/  @!P1 BRA `(.L_x_26) ;  /* 0x000000ac00a89947 */ /* 0x002fea0003800000 */
.L_x_25:
[----:B------:R-:W-:Y:S01]  /*1d10*/  ULEA UR10, UR6, UR4, 0xc ;  /* 0x00000004060a7291 */ /* 0x000fe2000f8e603f */
[----:B------:R-:W-:Y:S01]  /*1d20*/  WARPGROUP.ARRIVE ;  /* 0x00000000000079c5 */ /* 0x000fe20000000000 */
[----:B------:R-:W-:Y:S01]  /*1d30*/  ULEA UR8, UR6, UR5, 0xb ;  /* 0x0000000506087291 */ /* 0x000fe2000f8e583f */
[----:B------:R-:W-:Y:S01]  /*1d40*/  UMOV UR13, 0x40000040 ;  /* 0x40000040000d7882 */ /* 0x000fe20000000000 */
[----:B------:R-:W-:-:S03]  /*1d50*/  UMOV UR15, 0x40000040 ;  /* 0x40000040000f7882 */ /* 0x000fc60000000000 */
[----:B------:R-:W-:Y:S02]  /*1d60*/  UMOV UR12, UR10 ;  /* 0x0000000a000c7c82 */ /* 0x000fe40008000000 */
[----:B------:R-:W-:Y:S02]  /*1d70*/  UMOV UR14, UR8 ;  /* 0x00000008000e7c82 */ /* 0x000fe40008000000 */
        /* <DEDUP_REMOVED lines=92> */
[----:B------:R-:W-:Y:S01]  /*2340*/  BPT.TRAP 0x1 ;  /* 0x000000040000795c */ /* 0x000fe20000300000 */
.L_x_27:
[----:B------:R-:W-:-:S13]  /*2350*/  ISETP.NE.AND P1, PT, R156, RZ, PT ;  /* 0x000000ff9c00720c */ /* 0x000fda0003f25270 */
[----:B01----:R-:W-:-:S04]  /*2360*/  @P1 IMAD R4, R3, 0x8, R6 ;  /* 0x0000000803041824 */ /* 0x003fc800078e0206 */
[----:B------:R-:W-:-:S05]  /*2370*/  @P1 VIADD R5, R4, 0x20 ;  /* 0x0000002004051836 */ /* 0x000fca0000000000 */
[----:B------:R-:W-:-:S04]  /*2380*/  @P1 PRMT R5, R22, 0x654, R5 ;  /* 0x0000065416051816 */ /* 0x000fc80000000005 */
[----:B------:R0:W-:Y:S01]  /*2390*/  @P1 SYNCS.ARRIVE.TRANS64.RED.A1T0 RZ, [R5+URZ], RZ ;  /* 0x000000ff05ff19a7 */ /* 0x0001e2000810043f */
[----:B------:R-:W-:-:S13]  /*23a0*/  ISETP.GT.U32.AND P1, PT, R19, 0x1, PT ;  /* 0x000000011300780c */ /* 0x000fda0003f24070 */
[----:B0-----:R-:W-:Y:S05]  /*23b0*/  @P1 BRA `(.L_x_28) ;  /* 0x0000000000041947 */ /* 0x001fea0003800000 */
[----:B------:R-:W-:Y:S01]  /*23c0*/  BPT.TRAP 0x1 ;  /* 0x000000040000795c */ /* 0x000fe20000300000 */
.L_x_28:
[----:B------:R-:W-:Y:S01]  /*23d0*/  UIADD3 UR6, UR6, 0x1, URZ ;  /* 0x0000000106067890 */ /* 0x000fe2000fffe03f */
[C---:B------:R-:W-:Y:S01]  /*23e0*/  ISETP.GT.AND P2, PT, R0.reuse, 0x1, PT ;  /* 0x000000010000780c */ /* 0x040fe20003f44270 */
[----:B------:R-:W-:Y:S01]  /*23f0*/  VIADD R0, R0, 0xffffffff ;  /* 0xffffffff00007836 */ /* 0x000fe20000000000 */
[----:B------:R-:W-:Y:S01]  /*2400*/  IADD3 R3, R3, 0x1, RZ ;  /* 0x0000000103037810 */ /* 0x000fe20007ffe0ff */
[----:B------:R-:W-:-:S03]  /*2410*/  UISETP.NE.AND UP0, UPT, UR6, 0x4, UPT ;  /* 0x000000040600788c */ /* 0x000fc6000bf05270 */
[C---:B------:R-:W-:Y:S01]  /*2420*/  ISETP.NE.AND P1, PT, R3.reuse, 0x4, PT ;  /* 0x000000040300780c */ /* 0x040fe20003f25270 */
[----:B------:R-:W-:Y:S02]  /*2430*/  USEL UR7, URZ, 0x1, UP0 ;  /* 0x000000013f077887 */ /* 0x000fe40008000000 */
[----:B------:R-:W-:Y:S01]  /*2440*/  USEL UR6, UR6, URZ, UP0 ;  /* 0x0000003f06067287 */ /* 0x000fe20008000000 */
[----:B------:R-:W-:-:S03]  /*2450*/  SEL R3, R3, RZ, P1 ;  /* 0x000000ff03037207 */ /* 0x000fc60000800000 */
[----:B------:R-:W-:Y:S01]  /*2460*/  LOP3.LUT R7, R7, UR7, RZ, 0x3c, !PT ;  /* 0x0000000707077c12 */ /* 0x000fe2000f8e3cff */
[----:B------:R-:W-:Y:S07]  /*2470*/  @P2 BRA `(.L_x_29) ;  /* 0xfffffff400e82947 */ /* 0x000fee000383ffff */
.L_x_22:
[----:B------:R-:W2:Y:S02]  /*2480*/  LDC R0, c[0x0][0x28c] ;  /* 0x0000a300ff007b82 */ /* 0x000ea40000000800 */
[----:B--2---:R-:W-:-:S13]  /*2490*/  ISETP.GE.AND P1, PT, R0, 0x1, PT ;  /* 0x000000010000780c */ /* 0x004fda0003f26270 */
[----:B------:R-:W-:Y:S05]  /*24a0*/  @!P1 BRA `(.L_x_30) ;  /* 0x0000000000409947 */ /* 0x000fea0003800000 */
[----:B------:R-:W-:Y:S05]  /*24b0*/  @!P0 BRA `(.L_x_31) ;  /* 0x0000000000048947 */ /* 0x000fea0003800000 */
[----:B------:R-:W-:Y:S01]  /*24c0*/  BPT.TRAP 0x1 ;  /* 0x000000040000795c */ /* 0x000fe20000300000 */
.L_x_31:
[----:B------:R-:W-:Y:S01]  /*24d0*/  ISETP.NE.AND P0, PT, R156, RZ, PT ;  /* 0x000000ff9c00720c */ /* 0x000fe20003f05270 */
[----:B------:R-:W-:-:S12]  /*24e0*/  UISETP.LT.AND UP1, UPT, UR40, 0x1, UPT ;  /* 0x000000012800788c */ /* 0x000fd8000bf21270 */
[----:B------:R-:W-:-:S05]  /*24f0*/  VOTEU.ANY UP0, P0 ;  /* 0x00000000003f7886 */ /* 0x000fca0000000100 */
[----:B------:R-:W-:-:S04]  /*2500*/  @UP0 USEL UR4, UR40, 0x1, UP1 ;  /* 0x0000000128040887 */ /* 0x000fc80008800000 */
[----:B------:R-:W-:-:S06]  /*2510*/  @UP0 UIADD3 UR4, UR39, UR40, -UR4 ;  /* 0x0000002827040290 */ /* 0x000fcc000fffe804 */
[----:B------:R-:W-:-:S04]  /*2520*/  IMAD.U32 R0, RZ, RZ, UR4 ;  /* 0x00000004ff007e24 */ /* 0x000fc8000f8e00ff */
[----:B------:R-:W-:-:S05]  /*2530*/  @P0 IMAD.SHL.U32 R0, R0, 0x8, RZ ;  /* 0x0000000800000824 */ /* 0x000fca00078e00ff */
[----:B------:R-:W-:-:S04]  /*2540*/  @P0 LOP3.LUT R0, R0, 0x18, RZ, 0xc0, !PT ;  /* 0x0000001800000812 */ /* 0x000fc800078ec0ff */
[----:B------:R-:W-:-:S04]  /*2550*/  @P0 IADD3 R3, R6, 0x20, R0 ;  /* 0x0000002006030810 */ /* 0x000fc80007ffe000 */
[----:B------:R-:W-:-:S04]  /*2560*/  @P0 PRMT R3, R22, 0x654, R3 ;  /* 0x0000065416030816 */ /* 0x000fc80000000003 */
[----:B------:R2:W-:Y:S01]  /*2570*/  @P0 SYNCS.ARRIVE.TRANS64.RED.A1T0 RZ, [R3+URZ], RZ ;  /* 0x000000ff03ff09a7 */ /* 0x0005e2000810043f */
[----:B------:R-:W-:-:S13]  /*2580*/  ISETP.GT.U32.AND P0, PT, R19, 0x1, PT ;  /* 0x000000011300780c */ /* 0x000fda0003f04070 */
[----:B--2---:R-:W-:Y:S05]  /*2590*/  @P0 BRA `(.L_x_30) ;  /* 0x0000000000040947 */ /* 0x004fea0003800000 */
[----:B------:R-:W-:Y:S01]  /*25a0*/  BPT.TRAP 0x1 ;  /* 0x000000040000795c */ /* 0x000fe20000300000 */
.L_x_30:
[----:B------:R-:W2:Y:S01]  /*25b0*/  LDC R6, c[0x0][0x288] ;  /* 0x0000a200ff067b82 */ /* 0x000ea20000000800 */
[--C-:B------:R-:W-:Y:S01]  /*25c0*/  SHF.R.U32.HI R0, RZ, 0x2, R18.reuse ;  /* 0x00000002ff007819 */ /* 0x100fe20000011612 */
[----:B------:R-:W-:Y:S01]  /*25d0*/  UIADD3 UR39, UR40, UR39, URZ ;  /* 0x0000002728277290 */ /* 0x000fe2000fffe03f */
[----:B01----:R-:W-:Y:S01]  /*25e0*/  SHF.R.U32.HI R5, RZ, 0x7, R18 ;  /* 0x00000007ff057819 */ /* 0x003fe20000011612 */
[----:B------:R-:W-:Y:S01]  /*25f0*/  IMAD.SHL.U32 R11, R153, 0x80, RZ ;  /* 0x00000080990b7824 */ /* 0x000fe200078e00ff */
[----:B------:R-:W-:Y:S01]  /*2600*/  LOP3.LUT R3, R0, 0x7, RZ, 0xc0, !PT ;  /* 0x0000000700037812 */ /* 0x000fe200078ec0ff */
[----:B------:R-:W-:Y:S01]  /*2610*/  USHF.R.U32.HI UR4, URZ, 0x2, UR39 ;  /* 0x000000023f047899 */ /* 0x000fe20008011627 */
[----:B------:R-:W-:Y:S01]  /*2620*/  LOP3.LUT R4, R18, 0x60, RZ, 0xc0, !PT ;  /* 0x0000006012047812 */ /* 0x000fe200078ec0ff */
[----:B------:R-:W-:Y:S01]  /*2630*/  ULDC UR8, c[0x0][0x284] ;  /* 0x0000a10000087ab9 */ /* 0x000fe20000000800 */
[----:B------:R-:W-:Y:S01]  /*2640*/  LOP3.LUT R0, R5, 0x1, RZ, 0xc0, !PT ;  /* 0x0000000105007812 */ /* 0x000fe200078ec0ff */
[----:B------:R-:W-:Y:S01]  /*2650*/  ULOP3.LUT UR4, UR4, 0x1, URZ, 0xc0, !UPT ;  /* 0x0000000104047892 */ /* 0x000fe2000f8ec03f */
[----:B------:R-:W-:Y:S01]  /*2660*/  SHF.R.U32.HI R8, RZ, 0x1, R4 ;  /* 0x00000001ff087819 */ /* 0x000fe20000011604 */
[----:B------:R-:W-:Y:S01]  /*2670*/  UISETP.GT.U32.AND UP1, UPT, UR39, 0x3, UPT ;  /* 0x000000032700788c */ /* 0x000fe2000bf24070 */
[----:B------:R-:W-:Y:S01]  /*2680*/  SHF.R.S32.HI R15, RZ, 0x1f, R23 ;  /* 0x0000001fff0f7819 */ /* 0x000fe20000011417 */
[----:B------:R-:W-:Y:S01]  /*2690*/  IMAD.SHL.U32 R4, R0, 0x40, RZ ;  /* 0x0000004000047824 */ /* 0x000fe200078e00ff */
[----:B------:R-:W-:Y:S01]  /*26a0*/  IADD3 R5, RZ, -R8, -R3 ;  /* 0x80000008ff057210 */ /* 0x000fe20007ffe803 */
[----:B------:R-:W-:Y:S01]  /*26b0*/  UISETP.NE.U32.AND UP0, UPT, UR4, 0x1, UPT ;  /* 0x000000010400788c */ /* 0x000fe2000bf05070 */
[----:B------:R-:W-:-:S02]  /*26c0*/  ULDC.64 UR6, c[0x0][0x5d0] ;  /* 0x0001740000067ab9 */ /* 0x000fc40000000a00 */
[----:B------:R-:W-:Y:S01]  /*26d0*/  LOP3.LUT R165, R4, 0x40, R3, 0xe2, !PT ;  /* 0x0000004004a57812 */ /* 0x000fe200078ee203 */
[----:B------:R-:W-:Y:S01]  /*26e0*/  IMAD R157, R0, -0x40, R5 ;  /* 0xffffffc0009d7824 */ /* 0x000fe200078e0205 */
[----:B------:R-:W-:Y:S01]  /*26f0*/  LOP3.LUT R3, R18, 0x3, RZ, 0xc0, !PT ;  /* 0x0000000312037812 */ /* 0x000fe200078ec0ff */
[----:B------:R-:W-:Y:S01]  /*2700*/  IMAD.SHL.U32 R0, R152, 0x100, RZ ;  /* 0x0000010098007824 */ /* 0x000fe200078e00ff */
[----:B------:R-:W-:Y:S01]  /*2710*/  UISETP.LT.U32.AND UP1, UPT, UR40, 0x4, UP1 ;  /* 0x000000042800788c */ /* 0x000fe20008f21070 */
[----:B--2---:R-:W-:Y:S01]  /*2720*/  ISETP.GE.AND P0, PT, R11, R6, PT ;  /* 0x000000060b00720c */ /* 0x004fe20003f06270 */
[----:B------:R-:W-:Y:S01]  /*2730*/  UISETP.GT.U32.AND UP0, UPT, UR40, 0x3, !UP0 ;  /* 0x000000032800788c */ /* 0x000fe2000c704070 */
[----:B------:R-:W-:Y:S01]  /*2740*/  IMAD R10, R3, -0x2, R6 ;  /* 0xfffffffe030a7824 */ /* 0x000fe200078e0206 */
[----:B------:R-:W-:Y:S01]  /*2750*/  USEL UR5, URZ, 0x1, !UP1 ;  /* 0x000000013f057887 */ /* 0x000fe2000c800000 */
[----:B------:R-:W-:Y:S01]  /*2760*/  IMAD.SHL.U32 R6, R18, 0x2, RZ ;  /* 0x0000000212067824 */ /* 0x000fe200078e00ff */
[----:B------:R-:W-:Y:S01]  /*2770*/  ISETP.GE.OR P0, PT, R0, UR8, P0 ;  /* 0x0000000800007c0c */ /* 0x000fe20008706670 */
[----:B------:R-:W-:Y:S01]  /*2780*/  IMAD R4, R15, UR6, RZ ;  /* 0x000000060f047c24 */ /* 0x000fe2000f8e02ff */
[----:B------:R-:W-:Y:S01]  /*2790*/  USEL UR4, URZ, 0x1, !UP0 ;  /* 0x000000013f047887 */ /* 0x000fe2000c000000 */
[----:B------:R-:W-:Y:S01]  /*27a0*/  IMAD.WIDE R152, R152, 0x100, RZ ;  /* 0x0000010098987825 */ /* 0x000fe200078e02ff */
[----:B------:R-:W-:Y:S01]  /*27b0*/  LOP3.LUT R6, R11, 0x6, R6, 0xf8, !PT ;  /* 0x000000060b067812 */ /* 0x000fe200078ef806 */
[----:B------:R-:W-:Y:S01]  /*27c0*/  ULOP3.LUT UR39, UR39, 0x3, URZ, 0xc0, !UPT ;  /* 0x0000000327277892 */ /* 0x000fe2000f8ec03f */
[----:B------:R-:W-:Y:S01]  /*27d0*/  IADD3 R157, -R0, UR8, R157 ;  /* 0x00000008009d7c10 */ /* 0x000fe2000fffe19d */
[----:B------:R-:W-:Y:S01]  /*27e0*/  IMAD R9, R23, UR7, R4 ;  /* 0x0000000717097c24 */ /* 0x000fe2000f8e0204 */
[----:B------:R-:W-:Y:S01]  /*27f0*/  SHF.R.S32.HI R7, RZ, 0x1f, R6 ;  /* 0x0000001fff077819 */ /* 0x000fe20000011406 */
[----:B------:R-:W-:Y:S01]  /*2800*/  ULOP3.LUT UR38, UR4, UR38, UR5, 0x96, !UPT ;  /* 0x0000002604267292 */ /* 0x000fe2000f8e9605 */
[----:B------:R-:W-:Y:S01]  /*2810*/  LOP3.LUT R165, R152, R165, R8, 0xfe, !PT ;  /* 0x000000a598a57212 */ /* 0x000fe200078efe08 */
[----:B------:R-:W-:-:S02]  /*2820*/  IMAD.IADD R0, R10, 0x1, -R11 ;  /* 0x000000010a007824 */ /* 0x000fc400078e0a0b */
[----:B------:R-:W-:-:S04]  /*2830*/  IMAD.WIDE.U32 R4, R23, UR6, R6 ;  /* 0x0000000617047c25 */ /* 0x000fc8000f8e0006 */
[----:B------:R-:W-:Y:S02]  /*2840*/  IMAD.IADD R9, R5, 0x1, R9 ;  /* 0x0000000105097824 */ /* 0x000fe400078e0209 */
[----:B------:R-:W-:Y:S02]  /*2850*/  IMAD.MOV.U32 R3, RZ, RZ, -0x1 ;  /* 0xffffffffff037424 */ /* 0x000fe400078e00ff */
[----:B------:R-:W-:Y:S01]  /*2860*/  IMAD.MOV.U32 R8, RZ, RZ, R4 ;  /* 0x000000ffff087224 */ /* 0x000fe200078e0004 */
[----:B------:R-:W-:Y:S06]  /*2870*/  @P0 BRA `(.L_x_32) ;  /* 0x0000008400700947 */ /* 0x000fec0003800000 */
[----:B------:R-:W0:Y:S01]  /*2880*/  LDC.64 R4, c[0x0][0x5c8] ;  /* 0x00017200ff047b82 */ /* 0x000e220000000a00 */
[----:B-----5:R-:W-:Y:S01]  /*2890*/  FSETP.NEU.AND P1, PT, R155, RZ, PT ;  /* 0x000000ff9b00720b */ /* 0x020fe20003f2d000 */
[----:B------:R-:W-:Y:S01]  /*28a0*/  BSSY B0, `(.L_x_32) ;  /* 0x0000859000007945 */ /* 0x000fe20003800000 */
[----:B------:R-:W-:-:S04]  /*28b0*/  ISETP.GT.AND P2, PT, R157, RZ, PT ;  /* 0x000000ff9d00720c */ /* 0x000fc80003f44270 */
[----:B------:R-:W-:Y:S01]  /*28c0*/  ISETP.GT.AND P0, PT, R0, RZ, P2 ;  /* 0x000000ff0000720c */ /* 0x000fe20001704270 */
[-C--:B0-----:R-:W-:Y:S02]  /*28d0*/  IMAD R10, R153, R4.reuse, RZ ;  /* 0x00000004990a7224 */ /* 0x081fe400078e02ff */
[----:B------:R-:W-:-:S04]  /*28e0*/  IMAD.WIDE.U32 R166, R165, R4, R8 ;  /* 0x00000004a5a67225 */ /* 0x000fc800078e0008 */
[----:B------:R-:W-:-:S05]  /*28f0*/  IMAD R9, R165, R5, R10 ;  /* 0x00000005a5097224 */ /* 0x000fca00078e020a */
[----:B------:R-:W-:Y:S01]  /*2900*/  IADD3 R171, R167, R9, RZ ;  /* 0x00000009a7ab7210 */ /* 0x000fe20007ffe0ff */
[----:B------:R-:W-:Y:S06]  /*2910*/  @!P1 BRA `(.L_x_33) ;  /* 0x0000006000209947 */ /* 0x000fec0003800000 */
[----:B------:R-:W0:Y:S01]  /*2920*/  LDC.64 R10, c[0x0][0x5b8] ;  /* 0x00016e00ff0a7b82 */ /* 0x000e220000000a00 */
[----:B------:R-:W-:-:S07]  /*2930*/  ULDC.64 UR4, c[0x0][0x5c0] ;  /* 0x0001700000047ab9 */ /* 0x000fce0000000a00 */
[----:B------:R-:W1:Y:S08]  /*2940*/  LDC.64 R12, c[0x0][0x5b0] ;  /* 0x00016c00ff0c7b82 */ /* 0x000e700000000a00 */
[----:B------:R-:W2:Y:S01]  /*2950*/  LDC.64 R8, c[0x0][0x5a8] ;  /* 0x00016a00ff087b82 */ /* 0x000ea20000000a00 */
[----:B0-----:R-:W-:-:S04]  /*2960*/  IMAD R14, R15, R10, RZ ;  /* 0x0000000a0f0e7224 */ /* 0x001fc800078e02ff */
[C---:B------:R-:W-:Y:S02]  /*2970*/  IMAD R11, R23.reuse, R11, R14 ;  /* 0x0000000b170b7224 */ /* 0x040fe400078e020e */
[----:B------:R-:W-:-:S04]  /*2980*/  IMAD.WIDE.U32 R14, R23, R10, R6 ;  /* 0x0000000a170e7225 */ /* 0x000fc800078e0006 */
[----:B-1----:R-:W-:Y:S02]  /*2990*/  IMAD R20, R153, R12, RZ ;  /* 0x0000000c99147224 */ /* 0x002fe400078e02ff */
[----:B------:R-:W-:Y:S02]  /*29a0*/  IMAD.IADD R21, R15, 0x1, R11 ;  /* 0x000000010f157824 */ /* 0x000fe400078e020b */
[----:B------:R-:W-:Y:S02]  /*29b0*/  IMAD R169, R165, R13, R20 ;  /* 0x0000000da5a97224 */ /* 0x000fe400078e0214 */
[----:B------:R-:W-:-:S04]  /*29c0*/  IMAD.MOV.U32 R20, RZ, RZ, R14 ;  /* 0x000000ffff147224 */ /* 0x000fc800078e000e */
[----:B------:R-:W-:-:S04]  /*29d0*/  IMAD.WIDE.U32 R158, R165, R12, R20 ;  /* 0x0000000ca59e7225 */ /* 0x000fc800078e0014 */
[----:B------:R-:W-:Y:S01]  /*29e0*/  IMAD.IADD R159, R159, 0x1, R169 ;  /* 0x000000019f9f7824 */ /* 0x000fe200078e02a9 */
[----:B--2---:R-:W-:-:S04]  /*29f0*/  LEA R160, P1, R158, R8, 0x1 ;  /* 0x000000089ea07211 */ /* 0x004fc800078208ff */
[----:B------:R-:W-:-:S05]  /*2a00*/  LEA.HI.X R161, R158, R9, R159, 0x1, P1 ;  /* 0x000000099ea17211 */ /* 0x000fca00008f0c9f */
[----:B------:R-:W2:Y:S01]  /*2a10*/  @P0 LDG.E.LTC128B.U16 R167, desc[UR36][R160.64] ;  /* 0x00000024a0a70981 */ /* 0x000ea2000c1e1520 */
[----:B------:R-:W-:Y:S01]  /*2a20*/  IMAD.WIDE.U32 R162, R165, R12, R6 ;  /* 0x0000000ca5a27225 */ /* 0x000fe200078e0006 */
[----:B------:R-:W-:Y:S01]  /*2a30*/  ISETP.GT.AND P3, PT, R0, 0x1, P2 ;  /* 0x000000010000780c */ /* 0x000fe20001764270 */
[----:B------:R-:W-:Y:S02]  /*2a40*/  BSSY B1, `(.L_x_34) ;  /* 0x0000013000017945 */ /* 0x000fe40003800000 */
[----:B------:R-:W-:Y:S02]  /*2a50*/  IMAD.IADD R163, R169, 0x1, R163 ;  /* 0x00000001a9a37824 */ /* 0x000fe400078e02a3 */
[----:B------:R-:W-:-:S04]  /*2a60*/  IMAD.WIDE.U32 R162, R23, R10, R162 ;  /* 0x0000000a17a27225 */ /* 0x000fc800078e00a2 */
[----:B--2---:R-:W-:-:S04]  /*2a70*/  IMAD.U32 R158, R167, 0x10000, RZ ;  /* 0x00010000a79e7824 */ /* 0x004fc800078e00ff */
[----:B------:R-:W-:Y:S01]  /*2a80*/  FMUL R159, R158, R155 ;  /* 0x0000009b9e9f7220 */ /* 0x000fe20000400000 */
[----:B------:R-:W-:-:S03]  /*2a90*/  LEA R158, P1, R166, UR4, 0x1 ;  /* 0x00000004a69e7c11 */ /* 0x000fc6000f8208ff */
[----:B------:R-:W-:Y:S01]  /*2aa0*/  FFMA R159, R88, R154, R159 ;  /* 0x0000009a589f7223 */ /* 0x000fe2000000009f */
[----:B------:R-:W-:-:S04]  /*2ab0*/  IMAD.IADD R88, R11, 0x1, R163 ;  /* 0x000000010b587824 */ /* 0x000fc800078e02a3 */
[----:B------:R-:W-:Y:S02]  /*2ac0*/  F2FP.BF16.F32.PACK_AB R161, RZ, R159 ;  /* 0x0000009fffa1723e */ /* 0x000fe400000010ff */
[----:B------:R-:W-:Y:S02]  /*2ad0*/  LEA.HI.X R159, R166, UR5, R171, 0x1, P1 ;  /* 0x00000005a69f7c11 */ /* 0x000fe400088f0cab */
[----:B------:R-:W-:Y:S02]  /*2ae0*/  PRMT R163, R161, 0x7610, R163 ;  /* 0x00007610a1a37816 */ /* 0x000fe400000000a3 */
[----:B------:R-:W-:-:S03]  /*2af0*/  LEA R160, P1, R162, R8, 0x1 ;  /* 0x00000008a2a07211 */ /* 0x000fc600078208ff */
[----:B------:R0:W-:Y:S01]  /*2b00*/  @P0 STG.E.U16 desc[UR36][R158.64], R163 ;  /* 0x000000a39e000986 */ /* 0x0001e2000c101524 */
[--C-:B------:R-:W-:Y:S01]  /*2b10*/  LEA.HI.X R161, R162, R9, R88.reuse, 0x1, P1 ;  /* 0x00000009a2a17211 */ /* 0x100fe200008f0c58 */
[C---:B------:R-:W-:Y:S01]  /*2b20*/  IMAD.SHL.U32 R162, R12.reuse, 0x8, RZ ;  /* 0x000000080ca27824 */ /* 0x040fe200078e00ff */
[----:B------:R-:W-:Y:S02]  /*2b30*/  PRMT R88, R167, 0x7610, R88 ;  /* 0x00007610a7587816 */ /* 0x000fe40000000058 */
[----:B0-----:R-:W-:Y:S01]  /*2b40*/  SHF.L.U64.HI R163, R12, 0x3, R13 ;  /* 0x000000030ca37819 */ /* 0x001fe2000001020d */
[----:B------:R-:W-:Y:S06]  /*2b50*/  @!P3 BRA `(.L_x_35) ;  /* 0x000000000004b947 */ /* 0x000fec0003800000 */
[----:B------:R0:W5:Y:S02]  /*2b60*/  LDG.E.LTC128B.U16 R88, desc[UR36][R160.64+0x2] ;  /* 0x00000224a0587981 */ /* 0x000164000c1e1520 */
.L_x_35:
[----:B------:R-:W-:Y:S05]  /*2b70*/  BSYNC B1 ;  /* 0x0000000000017941 */ /* 0x000fea0003800000 */
.L_x_34:
[----:B-----5:R-:W-:Y:S01]  /*2b80*/  IMAD.U32 R168, R88, 0x10000, RZ ;  /* 0x0001000058a87824 */ /* 0x020fe200078e00ff */
[----:B------:R-:W-:Y:S01]  /*2b90*/  ISETP.GT.AND P0, PT, R157, 0x8, PT ;  /* 0x000000089d00780c */ /* 0x000fe20003f04270 */
[----:B------:R-:W-:-:S04]  /*2ba0*/  IMAD.WIDE.U32 R166, R165, R12, R162 ;  /* 0x0000000ca5a67225 */ /* 0x000fc800078e00a2 */
[----:B------:R-:W-:Y:S01]  /*2bb0*/  FMUL R168, R168, R155 ;  /* 0x0000009ba8a87220 */ /* 0x000fe20000400000 */
[----:B------:R-:W-:Y:S01]  /*2bc0*/  ISETP.GT.AND P1, PT, R0, RZ, P0 ;  /* 0x000000ff0000720c */ /* 0x000fe20000724270 */
[----:B------:R-:W-:Y:S02]  /*2bd0*/  IMAD.IADD R169, R169, 0x1, R167 ;  /* 0x00000001a9a97824 */ /* 0x000fe400078e02a7 */
[----:B------:R-:W-:Y:S01]  /*2be0*/  FFMA R168, R89, R154, R168 ;  /* 0x0000009a59a87223 */ /* 0x000fe200000000a8 */
[----:B------:R-:W-:-:S04]  /*2bf0*/  IADD3 R89, P4, R14, R166, RZ ;  /* 0x000000a60e597210 */ /* 0x000fc80007f9e0ff */
[----:B------:R-:W-:Y:S01]  /*2c00*/  F2FP.BF16.F32.PACK_AB R168, RZ, R168 ;  /* 0x000000a8ffa8723e */ /* 0x000fe200000010ff */
[----:B------:R-:W-:Y:S01]  /*2c10*/  IMAD.X R172, R169, 0x1, R21, P4 ;  /* 0x00000001a9ac7824 */ /* 0x000fe200020e0615 */
[C---:B------:R-:W-:Y:S02]  /*2c20*/  LEA R170, P4, R89.reuse, R8, 0x1 ;  /* 0x0000000859aa7211 */ /* 0x040fe400078808ff */
[----:B------:R-:W-:Y:S02]  /*2c30*/  PRMT R167, R168, 0x7610, R167 ;  /* 0x00007610a8a77816 */ /* 0x000fe400000000a7 */
[----:B------:R-:W-:Y:S02]  /*2c40*/  PRMT R168, R88, 0x7610, R168 ;  /* 0x0000761058a87816 */ /* 0x000fe400000000a8 */
[----:B------:R-:W-:Y:S01]  /*2c50*/  LEA.HI.X R171, R89, R9, R172, 0x1, P4 ;  /* 0x0000000959ab7211 */ /* 0x000fe200020f0cac */
[----:B------:R1:W-:Y:S04]  /*2c60*/  @P3 STG.E.U16 desc[UR36][R158.64+0x2], R167 ;  /* 0x000002a79e003986 */ /* 0x0003e8000c101524 */
[----:B------:R2:W3:Y:S01]  /*2c70*/  @P1 LDG.E.LTC128B.U16 R168, desc[UR36][R170.64] ;  /* 0x00000024aaa81981 */ /* 0x0004e2000c1e1520 */
[----:B------:R-:W-:Y:S01]  /*2c80*/  IADD3 R166, P3, R6, R166, RZ ;  /* 0x000000a606a67210 */ /* 0x000fe20007f7e0ff */
[----:B------:R-:W-:Y:S04]  /*2c90*/  BSSY B1, `(.L_x_36) ;  /* 0x0000012000017945 */ /* 0x000fe80003800000 */
[----:B-1----:R-:W-:-:S02]  /*2ca0*/  IMAD.X R167, R7, 0x1, R169, P3 ;  /* 0x0000000107a77824 */ /* 0x002fc400018e06a9 */
[----:B------:R-:W-:Y:S02]  /*2cb0*/  IMAD.SHL.U32 R169, R4, 0x10, RZ ;  /* 0x0000001004a97824 */ /* 0x000fe400078e00ff */
[----:B------:R-:W-:-:S03]  /*2cc0*/  IMAD.WIDE.U32 R166, R23, R10, R166 ;  /* 0x0000000a17a67225 */ /* 0x000fc600078e00a6 */
[----:B--2---:R-:W-:Y:S01]  /*2cd0*/  IADD3 R170, P3, R169, R158, RZ ;  /* 0x0000009ea9aa7210 */ /* 0x004fe20007f7e0ff */
[----:B------:R-:W-:Y:S01]  /*2ce0*/  IMAD.IADD R172, R11, 0x1, R167 ;  /* 0x000000010bac7824 */ /* 0x000fe200078e02a7 */
[----:B------:R-:W-:-:S05]  /*2cf0*/  SHF.L.U64.HI R167, R4, 0x4, R5 ;  /* 0x0000000404a77819 */ /* 0x000fca0000010205 */
[----:B------:R-:W-:Y:S01]  /*2d00*/  IMAD.X R171, R167, 0x1, R159, P3 ;  /* 0x00000001a7ab7824 */ /* 0x000fe200018e069f */
[----:B---3--:R-:W-:-:S05]  /*2d10*/  SHF.L.U32 R88, R168, 0x10, RZ ;  /* 0x00000010a8587819 */ /* 0x008fca00000006ff */
[----:B------:R-:W-:Y:S01]  /*2d20*/  FMUL R89, R88, R155 ;  /* 0x0000009b58597220 */ /* 0x000fe20000400000 */
[----:B------:R-:W-:-:S03]  /*2d30*/  LEA R88, P4, R166, R8, 0x1 ;  /* 0x00000008a6587211 */ /* 0x000fc600078808ff */
[----:B------:R-:W-:Y:S01]  /*2d40*/  FFMA R90, R90, R154, R89 ;  /* 0x0000009a5a5a7223 */ /* 0x000fe20000000059 */
[----:B------:R-:W-:Y:S02]  /*2d50*/  LEA.HI.X R89, R166, R9, R172, 0x1, P4 ;  /* 0x00000009a6597211 */ /* 0x000fe400020f0cac */
[----:B------:R-:W-:Y:S02]  /*2d60*/  ISETP.GT.AND P4, PT, R0, 0x1, P0 ;  /* 0x000000010000780c */ /* 0x000fe40000784270 */
[----:B------:R-:W-:-:S05]  /*2d70*/  F2FP.BF16.F32.PACK_AB R90, RZ, R90 ;  /* 0x0000005aff5a723e */ /* 0x000fca00000010ff */
[----:B------:R1:W-:Y:S06]  /*2d80*/  @P1 STG.E.U16 desc[UR36][R170.64], R90 ;  /* 0x0000005aaa001986 */ /* 0x0003ec000c101524 */
[----:B------:R-:W-:Y:S05]  /*2d90*/  @!P4 BRA `(.L_x_37) ;  /* 0x000000000004c947 */ /* 0x000fea0003800000 */
[----:B------:R2:W5:Y:S02]  /*2da0*/  LDG.E.LTC128B.U16 R168, desc[UR36][R88.64+0x2] ;  /* 0x0000022458a87981 */ /* 0x000564000c1e1520 */
.L_x_37:
[----:B------:R-:W-:Y:S05]  /*2db0*/  BSYNC B1 ;  /* 0x0000000000017941 */ /* 0x000fea0003800000 */
.L_x_36:
[----:B-1---5:R-:W-:Y:S01]  /*2dc0*/  IMAD.U32 R90, R168, 0x10000, RZ ;  /* 0x00010000a85a7824 */ /* 0x022fe200078e00ff */
[----:B------:R-:W-:Y:S01]  /*2dd0*/  ISETP.GT.AND P1, PT, R0, 0x8, P2 ;  /* 0x000000080000780c */ /* 0x000fe20001724270 */
[----:B------:R-:W-:Y:S02]  /*2de0*/  BSSY B1, `(.L_x_38) ;  /* 0x000000a000017945 */ /* 0x000fe40003800000 */
[----:B------:R-:W-:-:S04]  /*2df0*/  FMUL R90, R90, R155 ;  /* 0x0000009b5a5a7220 */ /* 0x000fc80000400000 */
[----:B------:R-:W-:Y:S01]  /*2e00*/  FFMA R90, R91, R154, R90 ;  /* 0x0000009a5b5a7223 */ /* 0x000fe2000000005a */
[----:B------:R-:W-:-:S04]  /*2e10*/  @P4 IMAD.MOV.U32 R91, RZ, RZ, R171 ;  /* 0x000000ffff5b4224 */ /* 0x000fc800078e00ab */
[----:B------:R-:W-:-:S04]  /*2e20*/  F2FP.BF16.F32.PACK_AB R90, RZ, R90 ;  /* 0x0000005aff5a723e */ /* 0x000fc800000010ff */
[----:B------:R-:W-:Y:S01]  /*2e30*/  PRMT R166, R90, 0x7610, R166 ;  /* 0x000076105aa67816 */ /* 0x000fe200000000a6 */
[----:B------:R-:W-:-:S05]  /*2e40*/  @P4 IMAD.MOV.U32 R90, RZ, RZ, R170 ;  /* 0x000000ffff5a4224 */ /* 0x000fca00078e00aa */
[----:B------:R1:W-:Y:S01]  /*2e50*/  @P4 STG.E.U16 desc[UR36][R90.64+0x2], R166 ;  /* 0x000002a65a004986 */ /* 0x0003e2000c101524 */
[----:B------:R-:W-:Y:S05]  /*2e60*/  @!P1 BRA `(.L_x_39) ;  /* 0x0000000000049947 */ /* 0x000fea0003800000 */
[----:B------:R3:W5:Y:S02]  /*2e70*/  LDG.E.LTC128B.U16 R168, desc[UR36][R160.64+0x10] ;  /* 0x00001024a0a87981 */ /* 0x000764000c1e1520 */
.L_x_39:
[----:B------:R-:W-:Y:S05]  /*2e80*/  BSYNC B1 ;  /* 0x0000000000017941 */ /* 0x000fea0003800000 */
.L_x_38:
[----:B-1---5:R-:W-:Y:S01]  /*2e90*/  IMAD.U32 R90, R168, 0x10000, RZ ;  /* 0x00010000a85a7824 */ /* 0x022fe200078e00ff */
[----:B------:R-:W-:Y:S01]  /*2ea0*/  ISETP.GT.AND P3, PT, R0, 0x9, P2 ;  /* 0x000000090000780c */ /* 0x000fe20001764270 */
[----:B------:R-:W-:Y:S02]  /*2eb0*/  BSSY B1, `(.L_x_40) ;  /* 0x000000a000017945 */ /* 0x000fe40003800000 */
[----:B------:R-:W-:Y:S01]  /*2ec0*/  FMUL R91, R90, R155 ;  /* 0x0000009b5a5b7220 */ /* 0x000fe20000400000 */
[----:B------:R-:W-:-:S03]  /*2ed0*/  @P1 IMAD.MOV.U32 R90, RZ, RZ, R158 ;  /* 0x000000ffff5a1224 */ /* 0x000fc600078e009e */
[----:B------:R-:W-:-:S05]  /*2ee0*/  FFMA R91, R92, R154, R91 ;  /* 0x0000009a5c5b7223 */ /* 0x000fca000000005b */
[----:B------:R-:W-:-:S04]  /*2ef0*/  F2FP.BF16.F32.PACK_AB R91, RZ, R91 ;  /* 0x0000005bff5b723e */ /* 0x000fc800000010ff */
[----:B------:R-:W-:Y:S01]  /*2f00*/  PRMT R92, R91, 0x7610, R92 ;  /* 0x000076105b5c7816 */ /* 0x000fe2000000005c */
[----:B------:R-:W-:-:S05]  /*2f10*/  @P1 IMAD.MOV.U32 R91, RZ, RZ, R159 ;  /* 0x000000ffff5b1224 */ /* 0x000fca00078e009f */
[----:B------:R1:W-:Y:S01]  /*2f20*/  @P1 STG.E.U16 desc[UR36][R90.64+0x10], R92 ;  /* 0x0000105c5a001986 */ /* 0x0003e2000c101524 */
[----:B------:R-:W-:Y:S05]  /*2f30*/  @!P3 BRA `(.L_x_41) ;  /* 0x000000000004b947 */ /* 0x000fea0003800000 */
[----:B------:R4:W5:Y:S02]  /*2f40*/  LDG.E.LTC128B.U16 R168, desc[UR36][R160.64+0x12] ;  /* 0x00001224a0a87981 */ /* 0x000964000c1e1520 */
.L_x_41:
[----:B------:R-:W-:Y:S05]  /*2f50*/  BSYNC B1 ;  /* 0x0000000000017941 */ /* 0x000fea0003800000 */
.L_x_40:
[----:B-1---5:R-:W-:Y:S01]  /*2f60*/  IMAD.U32 R90, R168, 0x10000, RZ ;  /* 0x00010000a85a7824 */ /* 0x022fe200078e00ff */
[----:B------:R-:W-:Y:S01]  /*2f70*/  @P3 MOV R91, R159 ;  /* 0x0000009f005b3202 */ /* 0x000fe20000000f00 */
[----:B------:R-:W-:Y:S01]  /*2f80*/  BSSY B1, `(.L_x_42) ;  /* 0x000000a000017945 */ /* 0x000fe20003800000 */
[----:B------:R-:W-:Y:S01]  /*2f90*/  ISETP.GT.AND P1, PT, R0, 0x8, P0 ;  /* 0x000000080000780c */ /* 0x000fe20000724270 */
[----:B------:R-:W-:-:S04]  /*2fa0*/  FMUL R90, R90, R155 ;  /* 0x0000009b5a5a7220 */ /* 0x000fc80000400000 */
[----:B------:R-:W-:-:S05]  /*2fb0*/  FFMA R90, R93, R154, R90 ;  /* 0x0000009a5d5a7223 */ /* 0x000fca000000005a */
[----:B------:R-:W-:-:S04]  /*2fc0*/  F2FP.BF16.F32.PACK_AB R90, RZ, R90 ;  /* 0x0000005aff5a723e */ /* 0x000fc800000010ff */
[----:B------:R-:W-:Y:S01]  /*2fd0*/  PRMT R92, R90, 0x7610, R92 ;  /* 0x000076105a5c7816 */ /* 0x000fe2000000005c */
[----:B------:R-:W-:-:S05]  /*2fe0*/  @P3 IMAD.MOV.U32 R90, RZ, RZ, R158 ;  /* 0x000000ffff5a3224 */ /* 0x000fca00078e009e */
[----:B------:R1:W-:Y:S01]  /*2ff0*/  @P3 STG.E.U16 desc[UR36][R90.64+0x12], R92 ;  /* 0x0000125c5a003986 */ /* 0x0003e2000c101524 */
[----:B------:R-:W-:Y:S05]  /*3000*/  @!P1 BRA `(.L_x_43) ;  /* 0x0000000000049947 */ /* 0x000fea0003800000 */
[----:B------:R0:W5:Y:S02]  /*3010*/  LDG.E.LTC128B.U16 R168, desc[UR36][R88.64+0x10] ;  /* 0x0000102458a87981 */ /* 0x000164000c1e1520 */
.L_x_43:
[----:B------:R-:W-:Y:S05]  /*3020*/  BSYNC B1 ;  /* 0x0000000000017941 */ /* 0x000fea0003800000 */
.L_x_42:
        /* <DEDUP_REMOVED lines=12> */
.L_x_45:
[----:B------:R-:W-:Y:S05]  /*30f0*/  BSYNC B1 ;  /* 0x0000000000017941 */ /* 0x000fea0003800000 */
.L_x_44:
[----:B-1---5:R-:W-:Y:S01]  /*3100*/  IMAD.U32 R90, R168, 0x10000, RZ ;  /* 0x00010000a85a7824 */ /* 0x022fe200078e00ff */
[----:B------:R-:W-:Y:S01]  /*3110*/  ISETP.GT.AND P1, PT, R0, 0x10, P2 ;  /* 0x000000100000780c */ /* 0x000fe20001724270 */
[----:B------:R-:W-:Y:S01]  /*3120*/  @P3 IMAD.MOV.U32 R91, RZ, RZ, R171 ;  /* 0x000000ffff5b3224 */ /* 0x000fe200078e00ab */
[----:B------:R-:W-:Y:S01]  /*3130*/  BSSY B1, `(.L_x_46) ;  /* 0x0000009000017945 */ /* 0x000fe20003800000 */
        /* <DEDUP_REMOVED lines=8> */
.L_x_47:
[----:B------:R-:W-:Y:S05]  /*31c0*/  BSYNC B1 ;  /* 0x0000000000017941 */ /* 0x000fea0003800000 */
.L_x_46:
        /* <DEDUP_REMOVED lines=12> */
.L_x_49:
[----:B------:R-:W-:Y:S05]  /*3290*/  BSYNC B1 ;  /* 0x0000000000017941 */ /* 0x000fea0003800000 */
.L_x_48:
        /* <DEDUP_REMOVED lines=12> */
.L_x_51:
[----:B------:R-:W-:Y:S05]  /*3360*/  BSYNC B1 ;  /* 0x0000000000017941 */ /* 0x000fea0003800000 */
.L_x_50:
        /* <DEDUP_REMOVED lines=12> */
.L_x_53:
[----:B------:R-:W-:Y:S05]  /*3430*/  BSYNC B1 ;  /* 0x0000000000017941 */ /* 0x000fea0003800000 */
.L_x_52:
        /* <DEDUP_REMOVED lines=12> */
.L_x_55:
[----:B------:R-:W-:Y:S05]  /*3500*/  BSYNC B1 ;  /* 0x0000000000017941 */ /* 0x000fea0003800000 */
.L_x_54:
        /* <DEDUP_REMOVED lines=12> */
.L_x_57:
[----:B------:R-:W-:Y:S05]  /*35d0*/  BSYNC B1 ;  /* 0x0000000000017941 */ /* 0x000fea0003800000 */
.L_x_56:
        /* <DEDUP_REMOVED lines=12> */
.L_x_59:
[----:B------:R-:W-:Y:S05]  /*36a0*/  BSYNC B1 ;  /* 0x0000000000017941 */ /* 0x000fea0003800000 */
.L_x_58:
        /* <DEDUP_REMOVED lines=12> */
.L_x_61:
[----:B------:R-:W-:Y:S05]  /*3770*/  BSYNC B1 ;  /* 0x0000000000017941 */ /* 0x000fea0003800000 */
.L_x_60:
        /* <DEDUP_REMOVED lines=12> */
.L_x_63:
[----:B------:R-:W-:Y:S05]  /*3840*/  BSYNC B1 ;  /* 0x0000000000017941 */ /* 0x000fea0003800000 */
.L_x_62:
        /* <DEDUP_REMOVED lines=12> */
.L_x_65:
[----:B------:R-:W-:Y:S05]  /*3910*/  BSYNC B1 ;  /* 0x0000000000017941 */ /* 0x000fea0003800000 */
.L_x_64:
        /* <DEDUP_REMOVED lines=12> */
.L_x_67:
[----:B------:R-:W-:Y:S05]  /*39e0*/  BSYNC B1 ;  /* 0x0000000000017941 */ /* 0x000fea0003800000 */
.L_x_66:
        /* <DEDUP_REMOVED lines=12> */
.L_x_69:
[----:B------:R-:W-:Y:S05]  /*3ab0*/  BSYNC B1 ;  /* 0x0000000000017941 */ /* 0x000fea0003800000 */
.L_x_68:
        /* <DEDUP_REMOVED lines=12> */
.L_x_71:
[----:B------:R-:W-:Y:S05]  /*3b80*/  BSYNC B1 ;  /* 0x0000000000017941 */ /* 0x000fea0003800000 */
.L_x_70:
        /* <DEDUP_REMOVED lines=12> */
.L_x_73:
[----:B------:R-:W-:Y:S05]  /*3c50*/  BSYNC B1 ;  /* 0x0000000000017941 */ /* 0x000fea0003800000 */
.L_x_72:
        /* <DEDUP_REMOVED lines=12> */
.L_x_75:
[----:B------:R-:W-:Y:S05]  /*3d20*/  BSYNC B1 ;  /* 0x0000000000017941 */ /* 0x000fea0003800000 */
.L_x_74:
        /* <DEDUP_REMOVED lines=12> */
.L_x_77:
[----:B------:R-:W-:Y:S05]  /*3df0*/  BSYNC B1 ;  /* 0x0000000000017941 */ /* 0x000fea0003800000 */
.L_x_76:
        /* <DEDUP_REMOVED lines=12> */
.L_x_79:
[----:B------:R-:W-:Y:S05]  /*3ec0*/  BSYNC B1 ;  /* 0x0000000000017941 */ /* 0x000fea0003800000 */
.L_x_78:
        /* <DEDUP_REMOVED lines=12> */
.L_x_81:
[----:B------:R-:W-:Y:S05]  /*3f90*/  BSYNC B1 ;  /* 0x0000000000017941 */ /* 0x000fea0003800000 */
.L_x_80:
        /* <DEDUP_REMOVED lines=12> */
.L_x_83:
[----:B------:R-:W-:Y:S05]  /*4060*/  BSYNC B1 ;  /* 0x0000000000017941 */ /* 0x000fea0003800000 */
.L_x_82:
        /* <DEDUP_REMOVED lines=12> */
.L_x_85:
[----:B------:R-:W-:Y:S05]  /*4130*/  BSYNC B1 ;  /* 0x0000000000017941 */ /* 0x000fea0003800000 */
.L_x_84:
        /* <DEDUP_REMOVED lines=12> */
.L_x_87:
[----:B------:R-:W-:Y:S05]  /*4200*/  BSYNC B1 ;  /* 0x0000000000017941 */ /* 0x000fea0003800000 */
.L_x_86:
        /* <DEDUP_REMOVED lines=12> */
.L_x_89:
[----:B------:R-:W-:Y:S05]  /*42d0*/  BSYNC B1 ;  /* 0x0000000000017941 */ /* 0x000fea0003800000 */
.L_x_88:
        /* <DEDUP_REMOVED lines=12> */
.L_x_91:
[----:B------:R-:W-:Y:S05]  /*43a0*/  BSYNC B1 ;  /* 0x0000000000017941 */ /* 0x000fea0003800000 */
.L_x_90:
        /* <DEDUP_REMOVED lines=12> */
.L_x_93:
[----:B------:R-:W-:Y:S05]  /*4470*/  BSYNC B1 ;  /* 0x0000000000017941 */ /* 0x000fea0003800000 */
.L_x_92:
        /* <DEDUP_REMOVED lines=12> */
.L_x_95:
[----:B------:R-:W-:Y:S05]  /*4540*/  BSYNC B1 ;  /* 0x0000000000017941 */ /* 0x000fea0003800000 */
.L_x_94:
        /* <DEDUP_REMOVED lines=12> */
.L_x_97:
[----:B------:R-:W-:Y:S05]  /*4610*/  BSYNC B1 ;  /* 0x0000000000017941 */ /* 0x000fea0003800000 */
.L_x_96:
        /* <DEDUP_REMOVED lines=12> */
.L_x_99:
[----:B------:R-:W-:Y:S05]  /*46e0*/  BSYNC B1 ;  /* 0x0000000000017941 */ /* 0x000fea0003800000 */
.L_x_98:
        /* <DEDUP_REMOVED lines=12> */
.L_x_101:
[----:B------:R-:W-:Y:S05]  /*47b0*/  BSYNC B1 ;  /* 0x0000000000017941 */ /* 0x000fea0003800000 */
.L_x_100:
        /* <DEDUP_REMOVED lines=12> */
.L_x_103:
[----:B------:R-:W-:Y:S05]  /*4880*/  BSYNC B1 ;  /* 0x0000000000017941 */ /* 0x000fea0003800000 */
.L_x_102:
        /* <DEDUP_REMOVED lines=12> */
.L_x_105:
[----:B------:R-:W-:Y:S05]  /*4950*/  BSYNC B1 ;  /* 0x0000000000017941 */ /* 0x000fea0003800000 */
.L_x_104:
        /* <DEDUP_REMOVED lines=12> */
.L_x_107:
[----:B------:R-:W-:Y:S05]  /*4a20*/  BSYNC B1 ;  /* 0x0000000000017941 */ /* 0x000fea0003800000 */
.L_x_106:
        /* <DEDUP_REMOVED lines=12> */
.L_x_109:
[----:B------:R-:W-:Y:S05]  /*4af0*/  BSYNC B1 ;  /* 0x0000000000017941 */ /* 0x000fea0003800000 */
.L_x_108:
        /* <DEDUP_REMOVED lines=12> */
.L_x_111:
[----:B------:R-:W-:Y:S05]  /*4bc0*/  BSYNC B1 ;  /* 0x0000000000017941 */ /* 0x000fea0003800000 */
.L_x_110:
        /* <DEDUP_REMOVED lines=12> */
.L_x_113:
[----:B------:R-:W-:Y:S05]  /*4c90*/  BSYNC B1 ;  /* 0x0000000000017941 */ /* 0x000fea0003800000 */
.L_x_112:
        /* <DEDUP_REMOVED lines=12> */
.L_x_115:
[----:B------:R-:W-:Y:S05]  /*4d60*/  BSYNC B1 ;  /* 0x0000000000017941 */ /* 0x000fea0003800000 */
.L_x_114:
        /* <DEDUP_REMOVED lines=12> */
.L_x_117:
[----:B------:R-:W-:Y:S05]  /*4e30*/  BSYNC B1 ;  /* 0x0000000000017941 */ /* 0x000fea0003800000 */
.L_x_116:
        /* <DEDUP_REMOVED lines=12> */
.L_x_119:
[----:B------:R-:W-:Y:S05]  /*4f00*/  BSYNC B1 ;  /* 0x0000000000017941 */ /* 0x000fea0003800000 */
.L_x_118:
        /* <DEDUP_REMOVED lines=12> */
.L_x_121:
[----:B------:R-:W-:Y:S05]  /*4fd0*/  BSYNC B1 ;  /* 0x0000000000017941 */ /* 0x000fea0003800000 */
.L_x_120:
        /* <DEDUP_REMOVED lines=12> */
.L_x_123:
[----:B------:R-:W-:Y:S05]  /*50a0*/  BSYNC B1 ;  /* 0x0000000000017941 */ /* 0x000fea0003800000 */
.L_x_122:
        /* <DEDUP_REMOVED lines=12> */
.L_x_125:
[----:B------:R-:W-:Y:S05]  /*5170*/  BSYNC B1 ;  /* 0x0000000000017941 */ /* 0x000fea0003800000 */
.L_x_124:
        /* <DEDUP_REMOVED lines=12> */
.L_x_127:
[----:B------:R-:W-:Y:S05]  /*5240*/  BSYNC B1 ;  /* 0x0000000000017941 */ /* 0x000fea0003800000 */
.L_x_126:
        /* <DEDUP_REMOVED lines=12> */
.L_x_129:
[----:B------:R-:W-:Y:S05]  /*5310*/  BSYNC B1 ;  /* 0x0000000000017941 */ /* 0x000fea0003800000 */
.L_x_128:
        /* <DEDUP_REMOVED lines=12> */
.L_x_131:
[----:B------:R-:W-:Y:S05]  /*53e0*/  BSYNC B1 ;  /* 0x0000000000017941 */ /* 0x000fea0003800000 */
.L_x_130:
        /* <DEDUP_REMOVED lines=12> */
.L_x_133:
[----:B------:R-:W-:Y:S05]  /*54b0*/  BSYNC B1 ;  /* 0x0000000000017941 */ /* 0x000fea0003800000 */
.L_x_132:
        /* <DEDUP_REMOVED lines=12> */
.L_x_135:
[----:B------:R-:W-:Y:S05]  /*5580*/  BSYNC B1 ;  /* 0x0000000000017941 */ /* 0x000fea0003800000 */
.L_x_134:
        /* <DEDUP_REMOVED lines=12> */
.L_x_137:
[----:B------:R-:W-:Y:S05]  /*5650*/  BSYNC B1 ;  /* 0x0000000000017941 */ /* 0x000fea0003800000 */
.L_x_136:
        /* <DEDUP_REMOVED lines=12> */
.L_x_139:
[----:B------:R-:W-:Y:S05]  /*5720*/  BSYNC B1 ;  /* 0x0000000000017941 */ /* 0x000fea0003800000 */
.L_x_138:
        /* <DEDUP_REMOVED lines=12> */
.L_x_141:
[----:B------:R-:W-:Y:S05]  /*57f0*/  BSYNC B1 ;  /* 0x0000000000017941 */ /* 0x000fea0003800000 */
.L_x_140:
        /* <DEDUP_REMOVED lines=12> */
.L_x_143:
[----:B------:R-:W-:Y:S05]  /*58c0*/  BSYNC B1 ;  /* 0x0000000000017941 */ /* 0x000fea0003800000 */
.L_x_142:
        /* <DEDUP_REMOVED lines=12> */
.L_x_145:
[----:B------:R-:W-:Y:S05]  /*5990*/  BSYNC B1 ;  /* 0x0000000000017941 */ /* 0x000fea0003800000 */
.L_x_144:
        /* <DEDUP_REMOVED lines=12> */
.L_x_147:
[----:B------:R-:W-:Y:S05]  /*5a60*/  BSYNC B1 ;  /* 0x0000000000017941 */ /* 0x000fea0003800000 */
.L_x_146:
        /* <DEDUP_REMOVED lines=12> */
.L_x_149:
[----:B------:R-:W-:Y:S05]  /*5b30*/  BSYNC B1 ;  /* 0x0000000000017941 */ /* 0x000fea0003800000 */
.L_x_148:
        /* <DEDUP_REMOVED lines=12> */
.L_x_151:
[----:B------:R-:W-:Y:S05]  /*5c00*/  BSYNC B1 ;  /* 0x0000000000017941 */ /* 0x000fea0003800000 */
.L_x_150:
        /* <DEDUP_REMOVED lines=12> */
.L_x_153:
[----:B------:R-:W-:Y:S05]  /*5cd0*/  BSYNC B1 ;  /* 0x0000000000017941 */ /* 0x000fea0003800000 */
.L_x_152:
        /* <DEDUP_REMOVED lines=12> */
.L_x_155:
[----:B------:R-:W-:Y:S05]  /*5da0*/  BSYNC B1 ;  /* 0x0000000000017941 */ /* 0x000fea0003800000 */
.L_x_154:
[----:B-1---5:R-:W-:Y:S01]  /*5db0*/  IMAD.U32 R90, R168, 0x10000, RZ ;  /* 0x00010000a85a7824 */ /* 0x022fe200078e00ff */
[----:B------:R-:W-:Y:S01]  /*5dc0*/  ISETP.GT.AND P1, PT, R0, 0x79, P0 ;  /* 0x000000790000780c */ /* 0x000fe20000724270 */
[----:B------:R-:W-:Y:S01]  /*5dd0*/  BSSY B1, `(.L_x_156) ;  /* 0x000000c000017945 */ /* 0x000fe20003800000 */
[----:B------:R-:W-:Y:S01]  /*5de0*/  IADD3 R165, P0, R165, 0x80, RZ ;  /* 0x00000080a5a57810 */ /* 0x000fe20007f1e0ff */
[----:B------:R-:W-:Y:S01]  /*5df0*/  FMUL R91, R90, R155 ;  /* 0x0000009b5a5b7220 */ /* 0x000fe20000400000 */
[----:B------:R-:W-:-:S03]  /*5e00*/  @P3 IMAD.MOV.U32 R90, RZ, RZ, R170 ;  /* 0x000000ffff5a3224 */ /* 0x000fc600078e00aa */
[----:B------:R-:W-:Y:S01]  /*5e10*/  FFMA R91, R150, R154, R91 ;  /* 0x0000009a965b7223 */ /* 0x000fe2000000005b */
[----:B------:R-:W-:-:S04]  /*5e20*/  IMAD.X R153, RZ, RZ, R153, P0 ;  /* 0x000000ffff997224 */ /* 0x000fc800000e0699 */
[----:B------:R-:W-:-:S04]  /*5e30*/  F2FP.BF16.F32.PACK_AB R91, RZ, R91 ;  /* 0x0000005bff5b723e */ /* 0x000fc800000010ff */
[----:B------:R-:W-:Y:S01]  /*5e40*/  PRMT R92, R91, 0x7610, R92 ;  /* 0x000076105b5c7816 */ /* 0x000fe2000000005c */
[----:B------:R-:W-:-:S05]  /*5e50*/  @P3 IMAD.MOV.U32 R91, RZ, RZ, R171 ;  /* 0x000000ffff5b3224 */ /* 0x000fca00078e00ab */
[----:B------:R1:W-:Y:S01]  /*5e60*/  @P3 STG.E.U16 desc[UR36][R90.64+0xf0], R92 ;  /* 0x0000f05c5a003986 */ /* 0x0003e2000c101524 */
[----:B------:R-:W-:Y:S05]  /*5e70*/  @!P1 BRA `(.L_x_157) ;  /* 0x0000000000049947 */ /* 0x000fea0003800000 */
[----:B------:R0:W5:Y:S02]  /*5e80*/  LDG.E.LTC128B.U16 R168, desc[UR36][R88.64+0xf2] ;  /* 0x0000f22458a87981 */ /* 0x000164000c1e1520 */
.L_x_157:
[----:B------:R-:W-:Y:S05]  /*5e90*/  BSYNC B1 ;  /* 0x0000000000017941 */ /* 0x000fea0003800000 */
.L_x_156:
[----:B0-2--5:R-:W-:Y:S01]  /*5ea0*/  IMAD.U32 R88, R168, 0x10000, RZ ;  /* 0x00010000a8587824 */ /* 0x025fe200078e00ff */
[----:B------:R-:W-:Y:S01]  /*5eb0*/  ISETP.GT.AND P0, PT, R157, 0x80, PT ;  /* 0x000000809d00780c */ /* 0x000fe20003f04270 */
[-C--:B-1----:R-:W-:Y:S02]  /*5ec0*/  IMAD R92, R153, R12.reuse, RZ ;  /* 0x0000000c995c7224 */ /* 0x082fe400078e02ff */
[----:B------:R-:W-:Y:S01]  /*5ed0*/  FMUL R90, R88, R155 ;  /* 0x0000009b585a7220 */ /* 0x000fe20000400000 */
[----:B------:R-:W-:Y:S01]  /*5ee0*/  IMAD.WIDE.U32 R88, R165, R12, R20 ;  /* 0x0000000ca5587225 */ /* 0x000fe200078e0014 */
[----:B------:R-:W-:-:S03]  /*5ef0*/  ISETP.GT.AND P2, PT, R0, RZ, P0 ;  /* 0x000000ff0000720c */ /* 0x000fc60000744270 */
[----:B------:R-:W-:Y:S01]  /*5f00*/  FFMA R151, R151, R154, R90 ;  /* 0x0000009a97977223 */ /* 0x000fe2000000005a */
[----:B------:R-:W-:Y:S01]  /*5f10*/  IMAD R99, R165, R13, R92 ;  /* 0x0000000da5637224 */ /* 0x000fe200078e025c */
[----:B------:R-:W-:-:S03]  /*5f20*/  LEA R90, P3, R88, R8, 0x1 ;  /* 0x00000008585a7211 */ /* 0x000fc600078608ff */
[----:B------:R-:W-:Y:S01]  /*5f30*/  IMAD.IADD R13, R89, 0x1, R99 ;  /* 0x00000001590d7824 */ /* 0x000fe200078e0263 */
[----:B------:R-:W-:-:S04]  /*5f40*/  F2FP.BF16.F32.PACK_AB R151, RZ, R151 ;  /* 0x00000097ff97723e */ /* 0x000fc800000010ff */
[----:B------:R-:W-:Y:S01]  /*5f50*/  LEA.HI.X R91, R88, R9, R13, 0x1, P3 ;  /* 0x00000009585b7211 */ /* 0x000fe200018f0c0d */
[----:B------:R0:W-:Y:S04]  /*5f60*/  @P1 STG.E.U16 desc[UR36][R170.64+0xf2], R151 ;  /* 0x0000f297aa001986 */ /* 0x0001e8000c101524 */
[----:B------:R-:W2:Y:S01]  /*5f70*/  @P2 LDG.E.LTC128B.U16 R168, desc[UR36][R90.64] ;  /* 0x000000245aa82981 */ /* 0x000ea2000c1e1520 */
[----:B------:R-:W-:Y:S01]  /*5f80*/  IMAD.WIDE.U32 R88, R165, R12, R6 ;  /* 0x0000000ca5587225 */ /* 0x000fe200078e0006 */
[----:B------:R-:W-:Y:S01]  /*5f90*/  SHF.L.U64.HI R97, R4, 0x8, R5 ;  /* 0x0000000804617819 */ /* 0x000fe20000010205 */
[----:B------:R-:W-:Y:S01]  /*5fa0*/  BSSY B1, `(.L_x_158) ;  /* 0x0000011000017945 */ /* 0x000fe20003800000 */
[----:B------:R-:W-:Y:S01]  /*5fb0*/  ISETP.GT.AND P3, PT, R0, 0x1, P0 ;  /* 0x000000010000780c */ /* 0x000fe20000764270 */
[----:B------:R-:W-:-:S02]  /*5fc0*/  IMAD.IADD R89, R99, 0x1, R89 ;  /* 0x0000000163597824 */ /* 0x000fc400078e0259 */
[----:B------:R-:W-:Y:S02]  /*5fd0*/  IMAD.SHL.U32 R95, R4, 0x100, RZ ;  /* 0x00000100045f7824 */ /* 0x000fe400078e00ff */
[----:B--2---:R-:W-:-:S04]  /*5fe0*/  IMAD.U32 R92, R168, 0x10000, RZ ;  /* 0x00010000a85c7824 */ /* 0x004fc800078e00ff */
[----:B------:R-:W-:Y:S01]  /*5ff0*/  FMUL R13, R92, R155 ;  /* 0x0000009b5c0d7220 */ /* 0x000fe20000400000 */
[----:B------:R-:W-:Y:S01]  /*6000*/  IMAD.WIDE.U32 R92, R23, R10, R88 ;  /* 0x0000000a175c7225 */ /* 0x000fe200078e0058 */
[----:B------:R-:W-:-:S03]  /*6010*/  IADD3 R88, P1, R95, R158, RZ ;  /* 0x0000009e5f587210 */ /* 0x000fc60007f3e0ff */
[----:B------:R-:W-:Y:S01]  /*6020*/  FFMA R13, R24, R154, R13 ;  /* 0x0000009a180d7223 */ /* 0x000fe2000000000d */
[----:B------:R-:W-:Y:S01]  /*6030*/  IMAD.IADD R5, R11, 0x1, R93 ;  /* 0x000000010b057824 */ /* 0x000fe200078e025d */
[C---:B------:R-:W-:Y:S01]  /*6040*/  LEA R4, P4, R92.reuse, R8, 0x1 ;  /* 0x000000085c047211 */ /* 0x040fe200078808ff */
[----:B------:R-:W-:Y:S02]  /*6050*/  IMAD.X R89, R97, 0x1, R159, P1 ;  /* 0x0000000161597824 */ /* 0x000fe400008e069f */
[----:B------:R-:W-:Y:S02]  /*6060*/  F2FP.BF16.F32.PACK_AB R13, RZ, R13 ;  /* 0x0000000dff0d723e */ /* 0x000fe400000010ff */
[----:B------:R-:W-:-:S03]  /*6070*/  LEA.HI.X R5, R92, R9, R5, 0x1, P4 ;  /* 0x000000095c057211 */ /* 0x000fc600020f0c05 */
[----:B------:R0:W-:Y:S01]  /*6080*/  @P2 STG.E.U16 desc[UR36][R88.64], R13 ;  /* 0x0000000d58002986 */ /* 0x0001e2000c101524 */
[----:B------:R-:W-:Y:S05]  /*6090*/  @!P3 BRA `(.L_x_159) ;  /* 0x000000000004b947 */ /* 0x000fea0003800000 */
[----:B------:R1:W5:Y:S02]  /*60a0*/  LDG.E.LTC128B.U16 R168, desc[UR36][R4.64+0x2] ;  /* 0x0000022404a87981 */ /* 0x000364000c1e1520 */
.L_x_159:
[----:B------:R-:W-:Y:S05]  /*60b0*/  BSYNC B1 ;  /* 0x0000000000017941 */ /* 0x000fea0003800000 */
.L_x_158:
[----:B------:R-:W-:Y:S01]  /*60c0*/  IMAD.WIDE.U32 R162, R165, R12, R162 ;  /* 0x0000000ca5a27225 */ /* 0x000fe200078e00a2 */
[----:B-----5:R-:W-:Y:S01]  /*60d0*/  SHF.L.U32 R20, R168, 0x10, RZ ;  /* 0x00000010a8147819 */ /* 0x020fe200000006ff */
[----:B------:R-:W-:Y:S01]  /*60e0*/  BSSY B1, `(.L_x_160) ;  /* 0x0000012000017945 */ /* 0x000fe20003800000 */
[----:B------:R-:W-:Y:S01]  /*60f0*/  ISETP.GT.AND P1, PT, R157, 0x88, PT ;  /* 0x000000889d00780c */ /* 0x000fe20003f24270 */
[----:B------:R-:W-:Y:S01]  /*6100*/  IMAD.IADD R99, R99, 0x1, R163 ;  /* 0x0000000163637824 */ /* 0x000fe200078e02a3 */
[----:B------:R-:W-:Y:S01]  /*6110*/  IADD3 R14, P2, R14, R162, RZ ;  /* 0x000000a20e0e7210 */ /* 0x000fe20007f5e0ff */
[----:B------:R-:W-:Y:S01]  /*6120*/  FMUL R20, R20, R155 ;  /* 0x0000009b14147220 */ /* 0x000fe20000400000 */
[----:B------:R-:W-:Y:S02]  /*6130*/  @P3 IMAD.MOV.U32 R15, RZ, RZ, R89 ;  /* 0x000000ffff0f3224 */ /* 0x000fe400078e0059 */
[----:B------:R-:W-:Y:S01]  /*6140*/  LEA R12, P4, R14, R8, 0x1 ;  /* 0x000000080e0c7211 */ /* 0x000fe200078808ff */
[----:B------:R-:W-:-:S02]  /*6150*/  IMAD.X R21, R99, 0x1, R21, P2 ;  /* 0x0000000163157824 */ /* 0x000fc400010e0615 */
[----:B------:R-:W-:Y:S01]  /*6160*/  FFMA R20, R25, R154, R20 ;  /* 0x0000009a19147223 */ /* 0x000fe20000000014 */
[----:B------:R-:W-:Y:S02]  /*6170*/  ISETP.GT.AND P2, PT, R0, RZ, P1 ;  /* 0x000000ff0000720c */ /* 0x000fe40000f44270 */
[----:B0-----:R-:W-:Y:S01]  /*6180*/  LEA.HI.X R13, R14, R9, R21, 0x1, P4 ;  /* 0x000000090e0d7211 */ /* 0x001fe200020f0c15 */
[----:B------:R-:W-:Y:S01]  /*6190*/  @P3 IMAD.MOV.U32 R14, RZ, RZ, R88 ;  /* 0x000000ffff0e3224 */ /* 0x000fe200078e0058 */
[----:B------:R-:W-:Y:S02]  /*61a0*/  F2FP.BF16.F32.PACK_AB R20, RZ, R20 ;  /* 0x00000014ff14723e */ /* 0x000fe400000010ff */
[----:B------:R-:W-:-:S03]  /*61b0*/  IADD3 R6, P4, R6, R162, RZ ;  /* 0x000000a206067210 */ /* 0x000fc60007f9e0ff */
[----:B------:R0:W-:Y:S02]  /*61c0*/  @P3 STG.E.U16 desc[UR36][R14.64+0x2], R20 ;  /* 0x000002140e003986 */ /* 0x0001e4000c101524 */
[----:B------:R-:W-:Y:S02]  /*61d0*/  IMAD.X R7, R7, 0x1, R99, P4 ;  /* 0x0000000107077824 */ /* 0x000fe400020e0663 */
[----:B------:R-:W-:Y:S06]  /*61e0*/  @!P2 BRA `(.L_x_161) ;  /* 0x000000000004a947 */ /* 0x000fec0003800000 */
[----:B------:R2:W5:Y:S02]  /*61f0*/  LDG.E.LTC128B.U16 R168, desc[UR36][R12.64] ;  /* 0x000000240ca87981 */ /* 0x000564000c1e1520 */
.L_x_161:
[----:B------:R-:W-:Y:S05]  /*6200*/  BSYNC B1 ;  /* 0x0000000000017941 */ /* 0x000fea0003800000 */
.L_x_160:
[----:B0----5:R-:W-:Y:S01]  /*6210*/  IMAD.U32 R14, R168, 0x10000, RZ ;  /* 0x00010000a80e7824 */ /* 0x021fe200078e00ff */
[----:B------:R-:W-:Y:S01]  /*6220*/  BSSY B1, `(.L_x_162) ;  /* 0x000000e000017945 */ /* 0x000fe20003800000 */
[----:B--2---:R-:W-:Y:S01]  /*6230*/  IMAD.WIDE.U32 R12, R23, R10, R6 ;  /* 0x0000000a170c7225 */ /* 0x004fe200078e0006 */
[----:B------:R-:W-:-:S03]  /*6240*/  IADD3 R6, P3, R88, R169, RZ ;  /* 0x000000a958067210 */ /* 0x000fc60007f7e0ff */
[----:B------:R-:W-:Y:S01]  /*6250*/  FMUL R7, R14, R155 ;  /* 0x0000009b0e077220 */ /* 0x000fe20000400000 */
[----:B------:R-:W-:Y:S01]  /*6260*/  IMAD.IADD R11, R11, 0x1, R13 ;  /* 0x000000010b0b7824 */ /* 0x000fe200078e020d */
[----:B------:R-:W-:Y:S02]  /*6270*/  LEA R8, P4, R12, R8, 0x1 ;  /* 0x000000080c087211 */ /* 0x000fe400078808ff */
[----:B------:R-:W-:Y:S02]  /*6280*/  FFMA R7, R26, R154, R7 ;  /* 0x0000009a1a077223 */ /* 0x000fe40000000007 */
[----:B------:R-:W-:-:S03]  /*6290*/  LEA.HI.X R9, R12, R9, R11, 0x1, P4 ;  /* 0x000000090c097211 */ /* 0x000fc600020f0c0b */
[----:B------:R-:W-:Y:S01]  /*62a0*/  F2FP.BF16.F32.PACK_AB R10, RZ, R7 ;  /* 0x00000007ff0a723e */ /* 0x000fe200000010ff */
[----:B------:R-:W-:Y:S01]  /*62b0*/  IMAD.X R7, R89, 0x1, R167, P3 ;  /* 0x0000000159077824 */ /* 0x000fe200018e06a7 */
[----:B------:R-:W-:-:S04]  /*62c0*/  ISETP.GT.AND P4, PT, R0, 0x1, P1 ;  /* 0x000000010000780c */ /* 0x000fc80000f84270 */
[----:B------:R0:W-:Y:S09]  /*62d0*/  @P2 STG.E.U16 desc[UR36][R6.64], R10 ;  /* 0x0000000a06002986 */ /* 0x0001f2000c101524 */
[----:B------:R-:W-:Y:S05]  /*62e0*/  @!P4 BRA `(.L_x_163) ;  /* 0x000000000004c947 */ /* 0x000fea0003800000 */
[----:B------:R2:W5:Y:S02]  /*62f0*/  LDG.E.LTC128B.U16 R168, desc[UR36][R8.64+0x2] ;  /* 0x0000022408a87981 */ /* 0x000564000c1e1520 */
.L_x_163:
[----:B------:R-:W-:Y:S05]  /*6300*/  BSYNC B1 ;  /* 0x0000000000017941 */ /* 0x000fea0003800000 */
.L_x_162:
[----:B0----5:R-:W-:Y:S01]  /*6310*/  IMAD.U32 R10, R168, 0x10000, RZ ;  /* 0x00010000a80a7824 */ /* 0x021fe200078e00ff */
[----:B------:R-:W-:Y:S01]  /*6320*/  ISETP.GT.AND P2, PT, R0, 0x8, P0 ;  /* 0x000000080000780c */ /* 0x000fe20000744270 */
[----:B------:R-:W-:Y:S02]  /*6330*/  BSSY B1, `(.L_x_164) ;  /* 0x0000007000017945 */ /* 0x000fe40003800000 */
[----:B------:R-:W-:-:S04]  /*6340*/  FMUL R10, R10, R155 ;  /* 0x0000009b0a0a7220 */ /* 0x000fc80000400000 */
[----:B------:R-:W-:-:S05]  /*6350*/  FFMA R10, R27, R154, R10 ;  /* 0x0000009a1b0a7223 */ /* 0x000fca000000000a */
[----:B------:R-:W-:-:S05]  /*6360*/  F2FP.BF16.F32.PACK_AB R10, RZ, R10 ;  /* 0x0000000aff0a723e */ /* 0x000fca00000010ff */
[----:B------:R0:W-:Y:S01]  /*6370*/  @P4 STG.E.U16 desc[UR36][R6.64+0x2], R10 ;  /* 0x0000020a06004986 */ /* 0x0001e2000c101524 */
[----:B------:R-:W-:Y:S05]  /*6380*/  @!P2 BRA `(.L_x_165) ;  /* 0x000000000004a947 */ /* 0x000fea0003800000 */
[----:B------:R0:W5:Y:S02]  /*6390*/  LDG.E.LTC128B.U16 R168, desc[UR36][R4.64+0x10] ;  /* 0x0000102404a87981 */ /* 0x000164000c1e1520 */
.L_x_165:
[----:B------:R-:W-:Y:S05]  /*63a0*/  BSYNC B1 ;  /* 0x0000000000017941 */ /* 0x000fea0003800000 */
.L_x_164:
[----:B0----5:R-:W-:Y:S01]  /*63b0*/  IMAD.U32 R6, R168, 0x10000, RZ ;  /* 0x00010000a8067824 */ /* 0x021fe200078e00ff */
[----:B------:R-:W-:Y:S01]  /*63c0*/  ISETP.GT.AND P4, PT, R0, 0x9, P0 ;  /* 0x000000090000780c */ /* 0x000fe20000784270 */
[----:B------:R-:W-:Y:S02]  /*63d0*/  BSSY B1, `(.L_x_166) ;  /* 0x000000a000017945 */ /* 0x000fe40003800000 */
[----:B------:R-:W-:Y:S01]  /*63e0*/  FMUL R7, R6, R155 ;  /* 0x0000009b06077220 */ /* 0x000fe20000400000 */
[----:B------:R-:W-:-:S03]  /*63f0*/  IMAD.MOV.U32 R6, RZ, RZ, R88 ;  /* 0x000000ffff067224 */ /* 0x000fc600078e0058 */
[----:B------:R-:W-:-:S05]  /*6400*/  FFMA R7, R28, R154, R7 ;  /* 0x0000009a1c077223 */ /* 0x000fca0000000007 */
[----:B------:R-:W-:-:S04]  /*6410*/  F2FP.BF16.F32.PACK_AB R7, RZ, R7 ;  /* 0x00000007ff07723e */ /* 0x000fc800000010ff */
[----:B------:R-:W-:Y:S02]  /*6420*/  PRMT R10, R7, 0x7610, R10 ;  /* 0x00007610070a7816 */ /* 0x000fe4000000000a */
[----:B------:R-:W-:-:S05]  /*6430*/  MOV R7, R89 ;  /* 0x0000005900077202 */ /* 0x000fca0000000f00 */
[----:B------:R0:W-:Y:S01]  /*6440*/  @P2 STG.E.U16 desc[UR36][R6.64+0x10], R10 ;  /* 0x0000100a06002986 */ /* 0x0001e2000c101524 */
[----:B------:R-:W-:Y:S05]  /*6450*/  @!P4 BRA `(.L_x_167) ;  /* 0x000000000004c947 */ /* 0x000fea0003800000 */
[----:B------:R0:W5:Y:S02]  /*6460*/  LDG.E.LTC128B.U16 R168, desc[UR36][R4.64+0x12] ;  /* 0x0000122404a87981 */ /* 0x000164000c1e1520 */
.L_x_167:
[----:B------:R-:W-:Y:S05]  /*6470*/  BSYNC B1 ;  /* 0x0000000000017941 */ /* 0x000fea0003800000 */
.L_x_166:
        /* <DEDUP_REMOVED lines=9> */
.L_x_169:
[----:B------:R-:W-:Y:S05]  /*6510*/  BSYNC B1 ;  /* 0x0000000000017941 */ /* 0x000fea0003800000 */
.L_x_168:
[----:B0----5:R-:W-:Y:S01]  /*6520*/  IMAD.U32 R10, R168, 0x10000, RZ ;  /* 0x00010000a80a7824 */ /* 0x021fe200078e00ff */
[----:B------:R-:W-:Y:S01]  /*6530*/  ISETP.GT.AND P2, PT, R0, 0x9, P1 ;  /* 0x000000090000780c */ /* 0x000fe20000f44270 */
[----:B------:R-:W-:Y:S02]  /*6540*/  BSSY B1, `(.L_x_170) ;  /* 0x0000009000017945 */ /* 0x000fe40003800000 */
[----:B------:R-:W-:Y:S01]  /*6550*/  FMUL R11, R10, R155 ;  /* 0x0000009b0a0b7220 */ /* 0x000fe20000400000 */
[----:B------:R-:W-:-:S03]  /*6560*/  IADD3 R10, P4, R169, R88, RZ ;  /* 0x00000058a90a7210 */ /* 0x000fc60007f9e0ff */
[----:B------:R-:W-:-:S05]  /*6570*/  FFMA R11, R30, R154, R11 ;  /* 0x0000009a1e0b7223 */ /* 0x000fca000000000b */
[----:B------:R-:W-:Y:S01]  /*6580*/  F2FP.BF16.F32.PACK_AB R12, RZ, R11 ;  /* 0x0000000bff0c723e */ /* 0x000fe200000010ff */
[----:B------:R-:W-:-:S05]  /*6590*/  IMAD.X R11, R167, 0x1, R89, P4 ;  /* 0x00000001a70b7824 */ /* 0x000fca00020e0659 */
[----:B------:R0:W-:Y:S01]  /*65a0*/  @P3 STG.E.U16 desc[UR36][R10.64+0x10], R12 ;  /* 0x0000100c0a003986 */ /* 0x0001e2000c101524 */
[----:B------:R-:W-:Y:S05]  /*65b0*/  @!P2 BRA `(.L_x_171) ;  /* 0x000000000004a947 */ /* 0x000fea0003800000 */
[----:B------:R0:W5:Y:S02]  /*65c0*/  LDG.E.LTC128B.U16 R168, desc[UR36][R8.64+0x12] ;  /* 0x0000122408a87981 */ /* 0x000164000c1e1520 */
.L_x_171:
[----:B------:R-:W-:Y:S05]  /*65d0*/  BSYNC B1 ;  /* 0x0000000000017941 */ /* 0x000fea0003800000 */
.L_x_170:
[----:B0----5:R-:W-:Y:S01]  /*65e0*/  IMAD.U32 R10, R168, 0x10000, RZ ;  /* 0x00010000a80a7824 */ /* 0x021fe200078e00ff */
[----:B------:R-:W-:Y:S03]  /*65f0*/  BSSY B1, `(.L_x_172) ;  /* 0x000000a000017945 */ /* 0x000fe60003800000 */
[----:B------:R-:W-:Y:S01]  /*6600*/  FMUL R12, R10, R155 ;  /* 0x0000009b0a0c7220 */ /* 0x000fe20000400000 */
[----:B------:R-:W-:-:S03]  /*6610*/  IADD3 R10, P3, P4, R169, R158, R95 ;  /* 0x0000009ea90a7210 */ /* 0x000fc60007c7e05f */
[----:B------:R-:W-:Y:S01]  /*6620*/  FFMA R12, R31, R154, R12 ;  /* 0x0000009a1f0c7223 */ /* 0x000fe2000000000c */
[----:B------:R-:W-:Y:S02]  /*6630*/  IADD3.X R11, R167, R159, R97, P3, P4 ;  /* 0x0000009fa70b7210 */ /* 0x000fe40001fe8461 */
[----:B------:R-:W-:Y:S02]  /*6640*/  ISETP.GT.AND P3, PT, R0, 0x10, P0 ;  /* 0x000000100000780c */ /* 0x000fe40000764270 */
[----:B------:R-:W-:-:S05]  /*6650*/  F2FP.BF16.F32.PACK_AB R12, RZ, R12 ;  /* 0x0000000cff0c723e */ /* 0x000fca00000010ff */
[----:B------:R0:W-:Y:S06]  /*6660*/  @P2 STG.E.U16 desc[UR36][R10.64+0x12], R12 ;  /* 0x0000120c0a002986 */ /* 0x0001ec000c101524 */
[----:B------:R-:W-:Y:S05]  /*6670*/  @!P3 BRA `(.L_x_173) ;  /* 0x000000000004b947 */ /* 0x000fea0003800000 */
[----:B------:R0:W5:Y:S02]  /*6680*/  LDG.E.LTC128B.U16 R168, desc[UR36][R4.64+0x20] ;  /* 0x0000202404a87981 */ /* 0x000164000c1e1520 */
.L_x_173:
[----:B------:R-:W-:Y:S05]  /*6690*/  BSYNC B1 ;  /* 0x0000000000017941 */ /* 0x000fea0003800000 */
.L_x_172:
        /* <DEDUP_REMOVED lines=9> */
.L_x_175:
[----:B------:R-:W-:Y:S05]  /*6730*/  BSYNC B1 ;  /* 0x0000000000017941 */ /* 0x000fea0003800000 */
.L_x_174:
[----:B-----5:R-:W-:Y:S01]  /*6740*/  IMAD.U32 R12, R168, 0x10000, RZ ;  /* 0x00010000a80c7824 */ /* 0x020fe200078e00ff */
        /* <DEDUP_REMOVED lines=8> */
.L_x_177:
[----:B------:R-:W-:Y:S05]  /*67d0*/  BSYNC B1 ;  /* 0x0000000000017941 */ /* 0x000fea0003800000 */
.L_x_176:
        /* <DEDUP_REMOVED lines=9> */
.L_x_179:
[----:B------:R-:W-:Y:S05]  /*6870*/  BSYNC B1 ;  /* 0x0000000000017941 */ /* 0x000fea0003800000 */
.L_x_178:
        /* <DEDUP_REMOVED lines=9> */
.L_x_181:
[----:B------:R-:W-:Y:S05]  /*6910*/  BSYNC B1 ;  /* 0x0000000000017941 */ /* 0x000fea0003800000 */
.L_x_180:
        /* <DEDUP_REMOVED lines=9> */
.L_x_183:
[----:B------:R-:W-:Y:S05]  /*69b0*/  BSYNC B1 ;  /* 0x0000000000017941 */ /* 0x000fea0003800000 */
.L_x_182:
        /* <DEDUP_REMOVED lines=9> */
.L_x_185:
[----:B------:R-:W-:Y:S05]  /*6a50*/  BSYNC B1 ;  /* 0x0000000000017941 */ /* 0x000fea0003800000 */
.L_x_184:
        /* <DEDUP_REMOVED lines=9> */
.L_x_187:
[----:B------:R-:W-:Y:S05]  /*6af0*/  BSYNC B1 ;  /* 0x0000000000017941 */ /* 0x000fea0003800000 */
.L_x_186:
[----:B-----5:R-:W-:Y:S01]  /*6b00*/  SHF.L.U32 R12, R168, 0x10, RZ ;  /* 0x00000010a80c7819 */ /* 0x020fe200000006ff */
[----:B------:R-:W-:Y:S01]  /*6b10*/  BSSY B1, `(.L_x_188) ;  /* 0x0000008000017945 */ /* 0x000fe20003800000 */
[----:B------:R-:W-:-:S03]  /*6b20*/  ISETP.GT.AND P3, PT, R0, 0x20, P0 ;  /* 0x000000200000780c */ /* 0x000fc60000764270 */
[----:B------:R-:W-:-:S04]  /*6b30*/  FMUL R12, R12, R155 ;  /* 0x0000009b0c0c7220 */ /* 0x000fc80000400000 */
[----:B------:R-:W-:-:S05]  /*6b40*/  FFMA R12, R39, R154, R12 ;  /* 0x0000009a270c7223 */ /* 0x000fca000000000c */
[----:B------:R-:W-:-:S05]  /*6b50*/  F2FP.BF16.F32.PACK_AB R12, RZ, R12 ;  /* 0x0000000cff0c723e */ /* 0x000fca00000010ff */
[----:B------:R0:W-:Y:S01]  /*6b60*/  @P2 STG.E.U16 desc[UR36][R10.64+0x32], R12 ;  /* 0x0000320c0a002986 */ /* 0x0001e2000c101524 */
[----:B------:R-:W-:Y:S05]  /*6b70*/  @!P3 BRA `(.L_x_189) ;  /* 0x000000000004b947 */ /* 0x000fea0003800000 */
[----:B------:R0:W5:Y:S02]  /*6b80*/  LDG.E.LTC128B.U16 R168, desc[UR36][R4.64+0x40] ;  /* 0x0000402404a87981 */ /* 0x000164000c1e1520 */
.L_x_189:
[----:B------:R-:W-:Y:S05]  /*6b90*/  BSYNC B1 ;  /* 0x0000000000017941 */ /* 0x000fea0003800000 */
.L_x_188:
        /* <DEDUP_REMOVED lines=9> */
.L_x_191:
[----:B------:R-:W-:Y:S05]  /*6c30*/  BSYNC B1 ;  /* 0x0000000000017941 */ /* 0x000fea0003800000 */
.L_x_190:
        /* <DEDUP_REMOVED lines=9> */
.L_x_193:
[----:B------:R-:W-:Y:S05]  /*6cd0*/  BSYNC B1 ;  /* 0x0000000000017941 */ /* 0x000fea0003800000 */
.L_x_192:
        /* <DEDUP_REMOVED lines=9> */
.L_x_195:
[----:B------:R-:W-:Y:S05]  /*6d70*/  BSYNC B1 ;  /* 0x0000000000017941 */ /* 0x000fea0003800000 */
.L_x_194:
        /* <DEDUP_REMOVED lines=9> */
.L_x_197:
[----:B------:R-:W-:Y:S05]  /*6e10*/  BSYNC B1 ;  /* 0x0000000000017941 */ /* 0x000fea0003800000 */
.L_x_196:
        /* <DEDUP_REMOVED lines=9> */
.L_x_199:
[----:B------:R-:W-:Y:S05]  /*6eb0*/  BSYNC B1 ;  /* 0x0000000000017941 */ /* 0x000fea0003800000 */
.L_x_198:
        /* <DEDUP_REMOVED lines=9> */
.L_x_201:
[----:B------:R-:W-:Y:S05]  /*6f50*/  BSYNC B1 ;  /* 0x0000000000017941 */ /* 0x000fea0003800000 */
.L_x_200:
        /* <DEDUP_REMOVED lines=9> */
.L_x_203:
[----:B------:R-:W-:Y:S05]  /*6ff0*/  BSYNC B1 ;  /* 0x0000000000017941 */ /* 0x000fea0003800000 */
.L_x_202:
        /* <DEDUP_REMOVED lines=9> */
.L_x_205:
[----:B------:R-:W-:Y:S05]  /*7090*/  BSYNC B1 ;  /* 0x0000000000017941 */ /* 0x000fea0003800000 */
.L_x_204:
        /* <DEDUP_REMOVED lines=9> */
.L_x_207:
[----:B------:R-:W-:Y:S05]  /*7130*/  BSYNC B1 ;  /* 0x0000000000017941 */ /* 0x000fea0003800000 */
.L_x_206:
        /* <DEDUP_REMOVED lines=9> */
.L_x_209:
[----:B------:R-:W-:Y:S05]  /*71d0*/  BSYNC B1 ;  /* 0x0000000000017941 */ /* 0x000fea0003800000 */
.L_x_208:
[----:B0----5:R-:W-:Y:S01]  /*71e0*/  SHF.L.U32 R12, R168, 0x10, RZ ;  /* 0x00000010a80c7819 */ /* 0x021fe200000006ff */
        /* <DEDUP_REMOVED lines=8> */
.L_x_211:
[----:B------:R-:W-:Y:S05]  /*7270*/  BSYNC B1 ;  /* 0x0000000000017941 */ /* 0x000fea0003800000 */
.L_x_210:
        /* <DEDUP_REMOVED lines=9> */
.L_x_213:
[----:B------:R-:W-:Y:S05]  /*7310*/  BSYNC B1 ;  /* 0x0000000000017941 */ /* 0x000fea0003800000 */
.L_x_212:
        /* <DEDUP_REMOVED lines=9> */
.L_x_215:
[----:B------:R-:W-:Y:S05]  /*73b0*/  BSYNC B1 ;  /* 0x0000000000017941 */ /* 0x000fea0003800000 */
.L_x_214:
        /* <DEDUP_REMOVED lines=9> */
.L_x_217:
[----:B------:R-:W-:Y:S05]  /*7450*/  BSYNC B1 ;  /* 0x0000000000017941 */ /* 0x000fea0003800000 */
.L_x_216:
        /* <DEDUP_REMOVED lines=9> */
.L_x_219:
[----:B------:R-:W-:Y:S05]  /*74f0*/  BSYNC B1 ;  /* 0x0000000000017941 */ /* 0x000fea0003800000 */
.L_x_218:
        /* <DEDUP_REMOVED lines=9> */
.L_x_221:
[----:B------:R-:W-:Y:S05]  /*7590*/  BSYNC B1 ;  /* 0x0000000000017941 */ /* 0x000fea0003800000 */
.L_x_220:
        /* <DEDUP_REMOVED lines=9> */
.L_x_223:
[----:B------:R-:W-:Y:S05]  /*7630*/  BSYNC B1 ;  /* 0x0000000000017941 */ /* 0x000fea0003800000 */
.L_x_222:
        /* <DEDUP_REMOVED lines=9> */
.L_x_225:
[----:B------:R-:W-:Y:S05]  /*76d0*/  BSYNC B1 ;  /* 0x0000000000017941 */ /* 0x000fea0003800000 */
.L_x_224:
        /* <DEDUP_REMOVED lines=9> */
.L_x_227:
[----:B------:R-:W-:Y:S05]  /*7770*/  BSYNC B1 ;  /* 0x0000000000017941 */ /* 0x000fea0003800000 */
.L_x_226:
        /* <DEDUP_REMOVED lines=9> */
.L_x_229:
[----:B------:R-:W-:Y:S05]  /*7810*/  BSYNC B1 ;  /* 0x0000000000017941 */ /* 0x000fea0003800000 */
.L_x_228:
        /* <DEDUP_REMOVED lines=9> */
.L_x_231:
[----:B------:R-:W-:Y:S05]  /*78b0*/  BSYNC B1 ;  /* 0x0000000000017941 */ /* 0x000fea0003800000 */
.L_x_230:
        /* <DEDUP_REMOVED lines=9> */
.L_x_233:
[----:B------:R-:W-:Y:S05]  /*7950*/  BSYNC B1 ;  /* 0x0000000000017941 */ /* 0x000fea0003800000 */
.L_x_232:
        /* <DEDUP_REMOVED lines=9> */
.L_x_235:
[----:B------:R-:W-:Y:S05]  /*79f0*/  BSYNC B1 ;  /* 0x0000000000017941 */ /* 0x000fea0003800000 */
.L_x_234:
        /* <DEDUP_REMOVED lines=9> */
.L_x_237:
[----:B------:R-:W-:Y:S05]  /*7a90*/  BSYNC B1 ;  /* 0x0000000000017941 */ /* 0x000fea0003800000 */
.L_x_236:
        /* <DEDUP_REMOVED lines=9> */
.L_x_239:
[----:B------:R-:W-:Y:S05]  /*7b30*/  BSYNC B1 ;  /* 0x0000000000017941 */ /* 0x000fea0003800000 */
.L_x_238:
        /* <DEDUP_REMOVED lines=9> */
.L_x_241:
[----:B------:R-:W-:Y:S05]  /*7bd0*/  BSYNC B1 ;  /* 0x0000000000017941 */ /* 0x000fea0003800000 */
.L_x_240:
        /* <DEDUP_REMOVED lines=9> */
.L_x_243:
[----:B------:R-:W-:Y:S05]  /*7c70*/  BSYNC B1 ;  /* 0x0000000000017941 */ /* 0x000fea0003800000 */
.L_x_242:
        /* <DEDUP_REMOVED lines=9> */
.L_x_245:
[----:B------:R-:W-:Y:S05]  /*7d10*/  BSYNC B1 ;  /* 0x0000000000017941 */ /* 0x000fea0003800000 */
.L_x_244:
        /* <DEDUP_REMOVED lines=9> */
.L_x_247:
[----:B------:R-:W-:Y:S05]  /*7db0*/  BSYNC B1 ;  /* 0x0000000000017941 */ /* 0x000fea0003800000 */
.L_x_246:
        /* <DEDUP_REMOVED lines=9> */
.L_x_249:
[----:B------:R-:W-:Y:S05]  /*7e50*/  BSYNC B1 ;  /* 0x0000000000017941 */ /* 0x000fea0003800000 */
.L_x_248:
        /* <DEDUP_REMOVED lines=9> */
.L_x_251:
[----:B------:R-:W-:Y:S05]  /*7ef0*/  BSYNC B1 ;  /* 0x0000000000017941 */ /* 0x000fea0003800000 */
.L_x_250:
        /* <DEDUP_REMOVED lines=9> */
.L_x_253:
[----:B------:R-:W-:Y:S05]  /*7f90*/  BSYNC B1 ;  /* 0x0000000000017941 */ /* 0x000fea0003800000 */
.L_x_252:
        /* <DEDUP_REMOVED lines=9> */
.L_x_255:
[----:B------:R-:W-:Y:S05]  /*8030*/  BSYNC B1 ;  /* 0x0000000000017941 */ /* 0x000fea0003800000 */
.L_x_254:
        /* <DEDUP_REMOVED lines=9> */
.L_x_257:
[----:B------:R-:W-:Y:S05]  /*80d0*/  BSYNC B1 ;  /* 0x0000000000017941 */ /* 0x000fea0003800000 */
.L_x_256:
        /* <DEDUP_REMOVED lines=9> */
.L_x_259:
[----:B------:R-:W-:Y:S05]  /*8170*/  BSYNC B1 ;  /* 0x0000000000017941 */ /* 0x000fea0003800000 */
.L_x_258:
        /* <DEDUP_REMOVED lines=9> */
.L_x_261:
[----:B------:R-:W-:Y:S05]  /*8210*/  BSYNC B1 ;  /* 0x0000000000017941 */ /* 0x000fea0003800000 */
.L_x_260:
        /* <DEDUP_REMOVED lines=9> */
.L_x_263:
[----:B------:R-:W-:Y:S05]  /*82b0*/  BSYNC B1 ;  /* 0x0000000000017941 */ /* 0x000fea0003800000 */
.L_x_262:
        /* <DEDUP_REMOVED lines=9> */
.L_x_265:
[----:B------:R-:W-:Y:S05]  /*8350*/  BSYNC B1 ;  /* 0x0000000000017941 */ /* 0x000fea0003800000 */
.L_x_264:
        /* <DEDUP_REMOVED lines=9> */
.L_x_267:
[----:B------:R-:W-:Y:S05]  /*83f0*/  BSYNC B1 ;  /* 0x0000000000017941 */ /* 0x000fea0003800000 */
.L_x_266:
        /* <DEDUP_REMOVED lines=9> */
.L_x_269:
[----:B------:R-:W-:Y:S05]  /*8490*/  BSYNC B1 ;  /* 0x0000000000017941 */ /* 0x000fea0003800000 */
.L_x_268:
        /* <DEDUP_REMOVED lines=9> */
.L_x_271:
[----:B------:R-:W-:Y:S05]  /*8530*/  BSYNC B1 ;  /* 0x0000000000017941 */ /* 0x000fea0003800000 */
.L_x_270:
        /* <DEDUP_REMOVED lines=9> */
.L_x_273:
[----:B------:R-:W-:Y:S05]  /*85d0*/  BSYNC B1 ;  /* 0x0000000000017941 */ /* 0x000fea0003800000 */
.L_x_272:
        /* <DEDUP_REMOVED lines=9> */
.L_x_275:
[----:B------:R-:W-:Y:S05]  /*8670*/  BSYNC B1 ;  /* 0x0000000000017941 */ /* 0x000fea0003800000 */
.L_x_274:
        /* <DEDUP_REMOVED lines=9> */
.L_x_277:
[----:B------:R-:W-:Y:S05]  /*8710*/  BSYNC B1 ;  /* 0x0000000000017941 */ /* 0x000fea0003800000 */
.L_x_276:
        /* <DEDUP_REMOVED lines=9> */
.L_x_279:
[----:B------:R-:W-:Y:S05]  /*87b0*/  BSYNC B1 ;  /* 0x0000000000017941 */ /* 0x000fea0003800000 */
.L_x_278:
[----:B01---5:R-:W-:Y:S01]  /*87c0*/  IMAD.U32 R4, R168, 0x10000, RZ ;  /* 0x00010000a8047824 */ /* 0x023fe200078e00ff */
        /* <DEDUP_REMOVED lines=8> */
.L_x_281:
[----:B------:R-:W-:Y:S05]  /*8850*/  BSYNC B1 ;  /* 0x0000000000017941 */ /* 0x000fea0003800000 */
.L_x_280:
[----:B0----5:R-:W-:Y:S01]  /*8860*/  IMAD.U32 R4, R168, 0x10000, RZ ;  /* 0x00010000a8047824 */ /* 0x021fe200078e00ff */
        /* <DEDUP_REMOVED lines=11> */
.L_x_283:
[----:B------:R-:W-:Y:S05]  /*8920*/  BSYNC B1 ;  /* 0x0000000000017941 */ /* 0x000fea0003800000 */
.L_x_282:
[----:B------:R-:W-:Y:S05]  /*8930*/  @!P1 BRA `(.L_x_284) ;  /* 0x00000024003c9947 */ /* 0x000fea0003800000 */
[----:B-----5:R-:W-:-:S04]  /*8940*/  IMAD.U32 R168, R168, 0x10000, RZ ;  /* 0x00010000a8a87824 */ /* 0x020fc800078e00ff */
[----:B------:R-:W-:-:S04]  /*8950*/  FMUL R168, R168, R155 ;  /* 0x0000009ba8a87220 */ /* 0x000fc80000400000 */
[----:B------:R-:W-:-:S05]  /*8960*/  FFMA R168, R87, R154, R168 ;  /* 0x0000009a57a87223 */ /* 0x000fca00000000a8 */
[----:B------:R-:W-:-:S05]  /*8970*/  F2FP.BF16.F32.PACK_AB R168, RZ, R168 ;  /* 0x000000a8ffa8723e */ /* 0x000fca00000010ff */
[----:B------:R0:W-:Y:S01]  /*8980*/  STG.E.U16 desc[UR36][R10.64+0xf2], R168 ;  /* 0x0000f2a80a007986 */ /* 0x0001e2000c101524 */
[----:B------:R-:W-:Y:S05]  /*8990*/  BRA `(.L_x_284) ;  /* 0x0000002400247947 */ /* 0x000fea0003800000 */
.L_x_33:
[----:B------:R-:W-:Y:S01]  /*89a0*/  ULDC.64 UR4, c[0x0][0x5c0] ;  /* 0x0001700000047ab9 */ /* 0x000fe20000000a00 */
[----:B------:R-:W-:Y:S01]  /*89b0*/  ISETP.GT.AND P4, PT, R0, 0x1, P2 ;  /* 0x000000010000780c */ /* 0x000fe20001784270 */
[-C--:B------:R-:W-:Y:S01]  /*89c0*/  FMUL R88, R88, R154.reuse ;  /* 0x0000009a58587220 */ /* 0x080fe20000400000 */
[----:B------:R-:W-:Y:S01]  /*89d0*/  LEA R6, P1, R166, UR4, 0x1 ;  /* 0x00000004a6067c11 */ /* 0x000fe2000f8208ff */
[-C--:B------:R-:W-:Y:S01]  /*89e0*/  FMUL R89, R89, R154.reuse ;  /* 0x0000009a59597220 */ /* 0x080fe20000400000 */
[----:B------:R-:W-:Y:S02]  /*89f0*/  IMAD.SHL.U32 R11, R4, 0x10, RZ ;  /* 0x00000010040b7824 */ /* 0x000fe400078e00ff */
[-C--:B------:R-:W-:Y:S01]  /*8a00*/  FMUL R90, R90, R154.reuse ;  /* 0x0000009a5a5a7220 */ /* 0x080fe20000400000 */
[----:B------:R-:W-:Y:S01]  /*8a10*/  LEA.HI.X R7, R166, UR5, R171, 0x1, P1 ;  /* 0x00000005a6077c11 */ /* 0x000fe200088f0cab */
[----:B------:R-:W-:Y:S01]  /*8a20*/  FMUL R91, R91, R154 ;  /* 0x0000009a5b5b7220 */ /* 0x000fe20000400000 */
[----:B------:R-:W-:Y:S01]  /*8a30*/  F2FP.BF16.F32.PACK_AB R88, RZ, R88 ;  /* 0x00000058ff58723e */ /* 0x000fe200000010ff */
[-C--:B------:R-:W-:Y:S01]  /*8a40*/  FMUL R92, R92, R154.reuse ;  /* 0x0000009a5c5c7220 */ /* 0x080fe20000400000 */
[----:B------:R-:W-:Y:S01]  /*8a50*/  ISETP.GT.AND P1, PT, R157, 0x8, PT ;  /* 0x000000089d00780c */ /* 0x000fe20003f24270 */
[-C--:B------:R-:W-:Y:S01]  /*8a60*/  FMUL R93, R93, R154.reuse ;  /* 0x0000009a5d5d7220 */ /* 0x080fe20000400000 */
[----:B------:R-:W-:Y:S01]  /*8a70*/  F2FP.BF16.F32.PACK_AB R89, RZ, R89 ;  /* 0x00000059ff59723e */ /* 0x000fe200000010ff */
[----:B------:R-:W-:Y:S01]  /*8a80*/  @P0 STG.E.U16 desc[UR36][R6.64], R88 ;  /* 0x0000005806000986 */ /* 0x000fe2000c101524 */
[----:B------:R-:W-:Y:S01]  /*8a90*/  ISETP.GT.AND P3, PT, R0, RZ, P1 ;  /* 0x000000ff0000720c */ /* 0x000fe20000f64270 */
[-C--:B------:R-:W-:Y:S01]  /*8aa0*/  FMUL R94, R94, R154.reuse ;  /* 0x0000009a5e5e7220 */ /* 0x080fe20000400000 */
[----:B------:R-:W-:Y:S01]  /*8ab0*/  ISETP.GT.AND P0, PT, R0, 0x1, P1 ;  /* 0x000000010000780c */ /* 0x000fe20000f04270 */
[----:B------:R-:W-:Y:S01]  /*8ac0*/  @P4 STG.E.U16 desc[UR36][R6.64+0x2], R89 ;  /* 0x0000025906004986 */ /* 0x000fe2000c101524 */
[----:B------:R-:W-:Y:S01]  /*8ad0*/  SHF.L.U64.HI R9, R4, 0x4, R5 ;  /* 0x0000000404097819 */ /* 0x000fe20000010205 */
[----:B------:R-:W-:Y:S01]  /*8ae0*/  FMUL R95, R95, R154 ;  /* 0x0000009a5f5f7220 */ /* 0x000fe20000400000 */
[----:B------:R-:W-:Y:S01]  /*8af0*/  IADD3 R12, P4, R11, R6, RZ ;  /* 0x000000060b0c7210 */ /* 0x000fe20007f9e0ff */
[----:B------:R-:W-:Y:S01]  /*8b00*/  FMUL R96, R96, R154 ;  /* 0x0000009a60607220 */ /* 0x000fe20000400000 */
[----:B------:R-:W-:Y:S01]  /*8b10*/  F2FP.BF16.F32.PACK_AB R90, RZ, R90 ;  /* 0x0000005aff5a723e */ /* 0x000fe200000010ff */
[-C--:B------:R-:W-:Y:S01]  /*8b20*/  FMUL R97, R97, R154.reuse ;  /* 0x0000009a61617220 */ /* 0x080fe20000400000 */
[----:B------:R-:W-:Y:S01]  /*8b30*/  F2FP.BF16.F32.PACK_AB R91, RZ, R91 ;  /* 0x0000005bff5b723e */ /* 0x000fe200000010ff */
[----:B------:R-:W-:Y:S01]  /*8b40*/  IMAD.X R13, R9, 0x1, R7, P4 ;  /* 0x00000001090d7824 */ /* 0x000fe200020e0607 */
[----:B------:R-:W-:Y:S01]  /*8b50*/  ISETP.GT.AND P4, PT, R0, 0x9, P2 ;  /* 0x000000090000780c */ /* 0x000fe20001784270 */
[----:B------:R-:W-:Y:S01]  /*8b60*/  FMUL R98, R98, R154 ;  /* 0x0000009a62627220 */ /* 0x000fe20000400000 */
[----:B------:R-:W-:Y:S01]  /*8b70*/  F2FP.BF16.F32.PACK_AB R92, RZ, R92 ;  /* 0x0000005cff5c723e */ /* 0x000fe200000010ff */
[-C--:B------:R-:W-:Y:S01]  /*8b80*/  FMUL R99, R99, R154.reuse ;  /* 0x0000009a63637220 */ /* 0x080fe20000400000 */
[----:B------:R-:W-:Y:S01]  /*8b90*/  @P3 STG.E.U16 desc[UR36][R12.64], R90 ;  /* 0x0000005a0c003986 */ /* 0x000fe2000c101524 */
[----:B------:R-:W-:Y:S01]  /*8ba0*/  ISETP.GT.AND P3, PT, R0, 0x8, P2 ;  /* 0x000000080000780c */ /* 0x000fe20001764270 */
[-C--:B------:R-:W-:Y:S01]  /*8bb0*/  FMUL R100, R100, R154.reuse ;  /* 0x0000009a64647220 */ /* 0x080fe20000400000 */
[----:B------:R-:W-:Y:S01]  /*8bc0*/  F2FP.BF16.F32.PACK_AB R93, RZ, R93 ;  /* 0x0000005dff5d723e */ /* 0x000fe200000010ff */
[----:B------:R-:W-:Y:S01]  /*8bd0*/  @P0 STG.E.U16 desc[UR36][R12.64+0x2], R91 ;  /* 0x0000025b0c000986 */ /* 0x000fe2000c101524 */
[----:B------:R-:W-:Y:S01]  /*8be0*/  ISETP.GT.AND P0, PT, R0, 0x8, P1 ;  /* 0x000000080000780c */ /* 0x000fe20000f04270 */
[----:B------:R-:W-:Y:S01]  /*8bf0*/  FMUL R101, R101, R154 ;  /* 0x0000009a65657220 */ /* 0x000fe20000400000 */
[----:B------:R-:W-:Y:S01]  /*8c00*/  F2FP.BF16.F32.PACK_AB R94, RZ, R94 ;  /* 0x0000005eff5e723e */ /* 0x000fe200000010ff */
[-C--:B------:R-:W-:Y:S01]  /*8c10*/  FMUL R102, R102, R154.reuse ;  /* 0x0000009a66667220 */ /* 0x080fe20000400000 */
[----:B------:R-:W-:Y:S01]  /*8c20*/  F2FP.BF16.F32.PACK_AB R95, RZ, R95 ;  /* 0x0000005fff5f723e */ /* 0x000fe200000010ff */
[----:B------:R-:W-:Y:S01]  /*8c30*/  FMUL R103, R103, R154 ;  /* 0x0000009a67677220 */ /* 0x000fe20000400000 */
[----:B------:R-:W-:Y:S01]  /*8c40*/  F2FP.BF16.F32.PACK_AB R96, RZ, R96 ;  /* 0x00000060ff60723e */ /* 0x000fe200000010ff */
[-C--:B------:R-:W-:Y:S01]  /*8c50*/  FMUL R104, R104, R154.reuse ;  /* 0x0000009a68687220 */ /* 0x080fe20000400000 */
[----:B------:R-:W-:Y:S01]  /*8c60*/  F2FP.BF16.F32.PACK_AB R97, RZ, R97 ;  /* 0x00000061ff61723e */ /* 0x000fe200000010ff */
[----:B------:R-:W-:Y:S01]  /*8c70*/  @P3 STG.E.U16 desc[UR36][R6.64+0x10], R92 ;  /* 0x0000105c06003986 */ /* 0x000fe2000c101524 */
[C---:B------:R-:W-:Y:S01]  /*8c80*/  ISETP.GT.AND P3, PT, R0.reuse, 0x9, P1 ;  /* 0x000000090000780c */ /* 0x040fe20000f64270 */
[----:B------:R-:W-:Y:S01]  /*8c90*/  FMUL R105, R105, R154 ;  /* 0x0000009a69697220 */ /* 0x000fe20000400000 */
[----:B------:R-:W-:Y:S01]  /*8ca0*/  F2FP.BF16.F32.PACK_AB R98, RZ, R98 ;  /* 0x00000062ff62723e */ /* 0x000fe200000010ff */
        /* <DEDUP_REMOVED lines=162> */
[----:B------:R-:W-:Y:S01]  /*96d0*/  IMAD.SHL.U32 R15, R4, 0x100, RZ ;  /* 0x00000100040f7824 */ /* 0x000fe200078e00ff */
[----:B------:R-:W-:Y:S01]  /*96e0*/  F2FP.BF16.F32.PACK_AB R145, RZ, R145 ;  /* 0x00000091ff91723e */ /* 0x000fe200000010ff */
[----:B------:R-:W-:Y:S01]  /*96f0*/  @P3 STG.E.U16 desc[UR36][R6.64+0xa0], R128 ;  /* 0x0000a08006003986 */ /* 0x000fe2000c101524 */
[----:B------:R-:W-:Y:S01]  /*9700*/  ISETP.GT.AND P3, PT, R0, 0x51, P1 ;  /* 0x000000510000780c */ /* 0x000fe20000f64270 */
[----:B------:R-:W-:Y:S01]  /*9710*/  FMUL R24, R24, R154 ;  /* 0x0000009a18187220 */ /* 0x000fe20000400000 */
[----:B------:R-:W-:Y:S01]  /*9720*/  F2FP.BF16.F32.PACK_AB R146, RZ, R146 ;  /* 0x00000092ff92723e */ /* 0x000fe200000010ff */
[----:B------:R-:W-:Y:S01]  /*9730*/  @P4 STG.E.U16 desc[UR36][R6.64+0xa2], R129 ;  /* 0x0000a28106004986 */ /* 0x000fe2000c101524 */
[C---:B------:R-:W-:Y:S01]  /*9740*/  ISETP.GT.AND P4, PT, R0.reuse, 0x58, P2 ;  /* 0x000000580000780c */ /* 0x040fe20001784270 */
        /* <DEDUP_REMOVED lines=18> */
[-C--:B------:R-:W-:Y:S01]  /*9870*/  FMUL R30, R30, R154.reuse ;  /* 0x0000009a1e1e7220 */ /* 0x080fe20000400000 */
[----:B------:R-:W-:Y:S01]  /*9880*/  SHF.L.U64.HI R5, R4, 0x8, R5 ;  /* 0x0000000804057819 */ /* 0x000fe20000010205 */
[----:B------:R-:W-:Y:S01]  /*9890*/  FMUL R31, R31, R154 ;  /* 0x0000009a1f1f7220 */ /* 0x000fe20000400000 */
[----:B------:R-:W-:Y:S01]  /*98a0*/  F2FP.BF16.F32.PACK_AB R24, RZ, R24 ;  /* 0x00000018ff18723e */ /* 0x000fe200000010ff */
[----:B------:R-:W-:Y:S01]  /*98b0*/  @P3 STG.E.U16 desc[UR36][R12.64+0xb0], R134 ;  /* 0x0000b0860c003986 */ /* 0x000fe2000c101524 */
[----:B------:R-:W-:Y:S01]  /*98c0*/  ISETP.GT.AND P3, PT, R0, 0x61, P2 ;  /* 0x000000610000780c */ /* 0x000fe20001764270 */
        /* <DEDUP_REMOVED lines=43> */
[C---:B------:R-:W-:Y:S01]  /*9b80*/  ISETP.GT.AND P2, PT, R0.reuse, 0x79, P2 ;  /* 0x000000790000780c */ /* 0x040fe20001744270 */
        /* <DEDUP_REMOVED lines=10> */
[-C--:B------:R-:W-:Y:S01]  /*9c30*/  FMUL R48, R48, R154.reuse ;  /* 0x0000009a30307220 */ /* 0x080fe20000400000 */
[----:B------:R-:W-:Y:S01]  /*9c40*/  F2FP.BF16.F32.PACK_AB R41, RZ, R41 ;  /* 0x00000029ff29723e */ /* 0x000fe200000010ff */
[----:B------:R-:W-:Y:S01]  /*9c50*/  FMUL R49, R49, R154 ;  /* 0x0000009a31317220 */ /* 0x000fe20000400000 */
[----:B------:R-:W-:Y:S01]  /*9c60*/  F2FP.BF16.F32.PACK_AB R40, RZ, R40 ;  /* 0x00000028ff28723e */ /* 0x000fe200000010ff */
[----:B------:R-:W-:Y:S01]  /*9c70*/  @P4 STG.E.U16 desc[UR36][R12.64+0xe0], R146 ;  /* 0x0000e0920c004986 */ /* 0x000fe2000c101524 */
[----:B------:R-:W-:Y:S01]  /*9c80*/  F2FP.BF16.F32.PACK_AB R42, RZ, R42 ;  /* 0x0000002aff2a723e */ /* 0x000fe200000010ff */
[-C--:B------:R-:W-:Y:S01]  /*9c90*/  FMUL R50, R50, R154.reuse ;  /* 0x0000009a32327220 */ /* 0x080fe20000400000 */
[----:B------:R-:W-:Y:S01]  /*9ca0*/  F2FP.BF16.F32.PACK_AB R43, RZ, R43 ;  /* 0x0000002bff2b723e */ /* 0x000fe200000010ff */
[----:B------:R-:W-:Y:S01]  /*9cb0*/  @P0 STG.E.U16 desc[UR36][R12.64+0xe2], R147 ;  /* 0x0000e2930c000986 */ /* 0x000fe2000c101524 */
[C---:B------:R-:W-:Y:S01]  /*9cc0*/  ISETP.GT.AND P0, PT, R0.reuse, 0x78, P1 ;  /* 0x000000780000780c */ /* 0x040fe20000f04270 */
[----:B------:R-:W-:Y:S01]  /*9cd0*/  FMUL R51, R51, R154 ;  /* 0x0000009a33337220 */ /* 0x000fe20000400000 */
[----:B------:R-:W-:Y:S01]  /*9ce0*/  ISETP.GT.AND P1, PT, R0, 0x79, P1 ;  /* 0x000000790000780c */ /* 0x000fe20000f24270 */
[----:B------:R-:W-:Y:S01]  /*9cf0*/  @P3 STG.E.U16 desc[UR36][R6.64+0xf0], R148 ;  /* 0x0000f09406003986 */ /* 0x000fe2000c101524 */
[----:B------:R-:W-:Y:S01]  /*9d00*/  IADD3 R14, P3, P4, R11, R6, R15 ;  /* 0x000000060b0e7210 */ /* 0x000fe20007c7e00f */
[----:B------:R-:W-:Y:S01]  /*9d10*/  FMUL R52, R52, R154 ;  /* 0x0000009a34347220 */ /* 0x000fe20000400000 */
[----:B------:R-:W-:Y:S01]  /*9d20*/  F2FP.BF16.F32.PACK_AB R44, RZ, R44 ;  /* 0x0000002cff2c723e */ /* 0x000fe200000010ff */
[----:B------:R0:W-:Y:S01]  /*9d30*/  @P2 STG.E.U16 desc[UR36][R6.64+0xf2], R149 ;  /* 0x0000f29506002986 */ /* 0x0001e2000c101524 */
[----:B------:R-:W-:Y:S01]  /*9d40*/  IADD3 R4, P2, R15, R6, RZ ;  /* 0x000000060f047210 */ /* 0x000fe20007f5e0ff */
[-C--:B------:R-:W-:Y:S01]  /*9d50*/  FMUL R53, R53, R154.reuse ;  /* 0x0000009a35357220 */ /* 0x080fe20000400000 */
[----:B------:R-:W-:Y:S01]  /*9d60*/  IADD3.X R15, R9, R7, R5, P3, P4 ;  /* 0x00000007090f7210 */ /* 0x000fe20001fe8405 */
[-C--:B------:R-:W-:Y:S01]  /*9d70*/  FMUL R54, R54, R154.reuse ;  /* 0x0000009a36367220 */ /* 0x080fe20000400000 */
[C---:B------:R-:W-:Y:S01]  /*9d80*/  ISETP.GT.AND P3, PT, R157.reuse, 0x88, PT ;  /* 0x000000889d00780c */ /* 0x040fe20003f64270 */
[----:B------:R-:W-:Y:S01]  /*9d90*/  @P0 STG.E.U16 desc[UR36][R12.64+0xf0], R150 ;  /* 0x0000f0960c000986 */ /* 0x000fe2000c101524 */
[----:B------:R-:W-:Y:S01]  /*9da0*/  ISETP.GT.AND P0, PT, R157, 0x80, PT ;  /* 0x000000809d00780c */ /* 0x000fe20003f04270 */
[----:B------:R-:W-:Y:S01]  /*9db0*/  IMAD.X R5, R5, 0x1, R7, P2 ;  /* 0x0000000105057824 */ /* 0x000fe200010e0607 */
[C---:B------:R-:W-:Y:S01]  /*9dc0*/  ISETP.GT.AND P2, PT, R0.reuse, RZ, P3 ;  /* 0x000000ff0000720c */ /* 0x040fe20001f44270 */
[----:B------:R-:W-:Y:S01]  /*9dd0*/  @P1 STG.E.U16 desc[UR36][R12.64+0xf2], R151 ;  /* 0x0000f2970c001986 */ /* 0x000fe2000c101524 */
[C---:B------:R-:W-:Y:S01]  /*9de0*/  ISETP.GT.AND P1, PT, R0.reuse, RZ, P0 ;  /* 0x000000ff0000720c */ /* 0x040fe20000724270 */
[-C--:B------:R-:W-:Y:S01]  /*9df0*/  FMUL R55, R55, R154.reuse ;  /* 0x0000009a37377220 */ /* 0x080fe20000400000 */
[----:B------:R-:W-:Y:S01]  /*9e00*/  ISETP.GT.AND P4, PT, R0, 0x1, P0 ;  /* 0x000000010000780c */ /* 0x000fe20000784270 */
[-C--:B------:R-:W-:Y:S01]  /*9e10*/  FMUL R56, R56, R154.reuse ;  /* 0x0000009a38387220 */ /* 0x080fe20000400000 */
[----:B------:R-:W-:Y:S01]  /*9e20*/  F2FP.BF16.F32.PACK_AB R45, RZ, R45 ;  /* 0x0000002dff2d723e */ /* 0x000fe200000010ff */
[----:B------:R-:W-:Y:S01]  /*9e30*/  FMUL R57, R57, R154 ;  /* 0x0000009a39397220 */ /* 0x000fe20000400000 */
[----:B------:R-:W-:Y:S01]  /*9e40*/  F2FP.BF16.F32.PACK_AB R46, RZ, R46 ;  /* 0x0000002eff2e723e */ /* 0x000fe200000010ff */
[-C--:B------:R-:W-:Y:S01]  /*9e50*/  FMUL R58, R58, R154.reuse ;  /* 0x0000009a3a3a7220 */ /* 0x080fe20000400000 */
[----:B------:R-:W-:Y:S01]  /*9e60*/  F2FP.BF16.F32.PACK_AB R47, RZ, R47 ;  /* 0x0000002fff2f723e */ /* 0x000fe200000010ff */
[----:B------:R-:W-:Y:S01]  /*9e70*/  FMUL R59, R59, R154 ;  /* 0x0000009a3b3b7220 */ /* 0x000fe20000400000 */
[----:B------:R-:W-:Y:S01]  /*9e80*/  F2FP.BF16.F32.PACK_AB R48, RZ, R48 ;  /* 0x00000030ff30723e */ /* 0x000fe200000010ff */
[----:B------:R-:W-:Y:S01]  /*9e90*/  FMUL R60, R60, R154 ;  /* 0x0000009a3c3c7220 */ /* 0x000fe20000400000 */
[----:B------:R-:W-:Y:S01]  /*9ea0*/  F2FP.BF16.F32.PACK_AB R49, RZ, R49 ;  /* 0x00000031ff31723e */ /* 0x000fe200000010ff */
[----:B------:R-:W-:Y:S01]  /*9eb0*/  @P1 STG.E.U16 desc[UR36][R4.64], R24 ;  /* 0x0000001804001986 */ /* 0x000fe2000c101524 */
[----:B0-----:R-:W-:Y:S01]  /*9ec0*/  IADD3 R6, P1, R11, R4, RZ ;  /* 0x000000040b067210 */ /* 0x001fe20007f3e0ff */
[----:B------:R-:W-:Y:S01]  /*9ed0*/  FMUL R61, R61, R154 ;  /* 0x0000009a3d3d7220 */ /* 0x000fe20000400000 */
[----:B------:R-:W-:Y:S01]  /*9ee0*/  F2FP.BF16.F32.PACK_AB R50, RZ, R50 ;  /* 0x00000032ff32723e */ /* 0x000fe200000010ff */
[----:B------:R-:W-:Y:S01]  /*9ef0*/  @P4 STG.E.U16 desc[UR36][R4.64+0x2], R25 ;  /* 0x0000021904004986 */ /* 0x000fe2000c101524 */
[----:B------:R-:W-:Y:S01]  /*9f00*/  ISETP.GT.AND P4, PT, R0, 0x1, P3 ;  /* 0x000000010000780c */ /* 0x000fe20001f84270 */
[-C--:B------:R-:W-:Y:S01]  /*9f10*/  FMUL R62, R62, R154.reuse ;  /* 0x0000009a3e3e7220 */ /* 0x080fe20000400000 */
[----:B------:R-:W-:Y:S01]  /*9f20*/  IADD3.X R7, R9, R5, RZ, P1, !PT ;  /* 0x0000000509077210 */ /* 0x000fe20000ffe4ff */
[-C--:B------:R-:W-:Y:S01]  /*9f30*/  FMUL R63, R63, R154.reuse ;  /* 0x0000009a3f3f7220 */ /* 0x080fe20000400000 */
[----:B------:R-:W-:Y:S01]  /*9f40*/  ISETP.GT.AND P1, PT, R0, 0x8, P0 ;  /* 0x000000080000780c */ /* 0x000fe20000724270 */
[-C--:B------:R-:W-:Y:S01]  /*9f50*/  FMUL R64, R64, R154.reuse ;  /* 0x0000009a40407220 */ /* 0x080fe20000400000 */
[----:B------:R-:W-:Y:S01]  /*9f60*/  F2FP.BF16.F32.PACK_AB R51, RZ, R51 ;  /* 0x00000033ff33723e */ /* 0x000fe200000010ff */
[----:B------:R-:W-:Y:S01]  /*9f70*/  @P2 STG.E.U16 desc[UR36][R6.64], R26 ;  /* 0x0000001a06002986 */ /* 0x000fe2000c101524 */
[----:B------:R-:W-:Y:S01]  /*9f80*/  ISETP.GT.AND P2, PT, R0, 0x9, P0 ;  /* 0x000000090000780c */ /* 0x000fe20000744270 */
[----:B------:R-:W-:Y:S01]  /*9f90*/  FMUL R65, R65, R154 ;  /* 0x0000009a41417220 */ /* 0x000fe20000400000 */
[----:B------:R-:W-:Y:S01]  /*9fa0*/  F2FP.BF16.F32.PACK_AB R52, RZ, R52 ;  /* 0x00000034ff34723e */ /* 0x000fe200000010ff */
[----:B------:R-:W-:Y:S01]  /*9fb0*/  FMUL R66, R66, R154 ;  /* 0x0000009a42427220 */ /* 0x000fe20000400000 */
[----:B------:R-:W-:Y:S01]  /*9fc0*/  F2FP.BF16.F32.PACK_AB R53, RZ, R53 ;  /* 0x00000035ff35723e */ /* 0x000fe200000010ff */
[----:B------:R0:W-:Y:S01]  /*9fd0*/  @P4 STG.E.U16 desc[UR36][R6.64+0x2], R27 ;  /* 0x0000021b06004986 */ /* 0x0001e2000c101524 */
[----:B------:R-:W-:Y:S01]  /*9fe0*/  IADD3 R8, P4, R11, R4, RZ ;  /* 0x000000040b087210 */ /* 0x000fe20007f9e0ff */
[----:B------:R-:W-:Y:S01]  /*9ff0*/  FMUL R67, R67, R154 ;  /* 0x0000009a43437220 */ /* 0x000fe20000400000 */
[----:B------:R-:W-:Y:S01]  /*a000*/  F2FP.BF16.F32.PACK_AB R54, RZ, R54 ;  /* 0x00000036ff36723e */ /* 0x000fe200000010ff */
[----:B------:R-:W-:Y:S01]  /*a010*/  @P1 STG.E.U16 desc[UR36][R4.64+0x10], R28 ;  /* 0x0000101c04001986 */ /* 0x000fe2000c101524 */
[C---:B------:R-:W-:Y:S01]  /*a020*/  ISETP.GT.AND P1, PT, R0.reuse, 0x8, P3 ;  /* 0x000000080000780c */ /* 0x040fe20001f24270 */
[----:B------:R-:W-:Y:S01]  /*a030*/  IMAD.X R9, R9, 0x1, R5, P4 ;  /* 0x0000000109097824 */ /* 0x000fe200020e0605 */
[C---:B------:R-:W-:Y:S01]  /*a040*/  ISETP.GT.AND P4, PT, R0.reuse, 0x9, P3 ;  /* 0x000000090000780c */ /* 0x040fe20001f84270 */
[----:B------:R-:W-:Y:S01]  /*a050*/  @P2 STG.E.U16 desc[UR36][R4.64+0x12], R29 ;  /* 0x0000121d04002986 */ /* 0x000fe2000c101524 */
        /* <DEDUP_REMOVED lines=25> */
[----:B------:R-:W-:Y:S01]  /*a1f0*/  FMUL R76, R76, R154 ;  /* 0x0000009a4c4c7220 */ /* 0x000fe20000400000 */
[----:B------:R-:W-:Y:S01]  /*a200*/  F2FP.BF16.F32.PACK_AB R63, RZ, R63 ;  /* 0x0000003fff3f723e */ /* 0x000fe200000010ff */
[--C-:B0-----:R-:W-:Y:S01]  /*a210*/  @P4 IMAD.MOV.U32 R6, RZ, RZ, R14.reuse ;  /* 0x000000ffff064224 */ /* 0x101fe200078e000e */
[----:B------:R-:W-:Y:S01]  /*a220*/  F2FP.BF16.F32.PACK_AB R64, RZ, R64 ;  /* 0x00000040ff40723e */ /* 0x000fe200000010ff */
[--C-:B------:R-:W-:Y:S01]  /*a230*/  @P4 IMAD.MOV.U32 R7, RZ, RZ, R15.reuse ;  /* 0x000000ffff074224 */ /* 0x100fe200078e000f */
[----:B------:R-:W-:Y:S01]  /*a240*/  F2FP.BF16.F32.PACK_AB R65, RZ, R65 ;  /* 0x00000041ff41723e */ /* 0x000fe200000010ff */
[----:B------:R-:W-:Y:S01]  /*a250*/  FMUL R77, R77, R154 ;  /* 0x0000009a4d4d7220 */ /* 0x000fe20000400000 */
[----:B------:R-:W-:Y:S01]  /*a260*/  F2FP.BF16.F32.PACK_AB R66, RZ, R66 ;  /* 0x00000042ff42723e */ /* 0x000fe200000010ff */
[-C--:B------:R-:W-:Y:S01]  /*a270*/  FMUL R78, R78, R154.reuse ;  /* 0x0000009a4e4e7220 */ /* 0x080fe20000400000 */
[----:B------:R0:W-:Y:S01]  /*a280*/  @P4 STG.E.U16 desc[UR36][R6.64+0x20], R34 ;  /* 0x0000202206004986 */ /* 0x0001e2000c101524 */
[----:B------:R-:W-:Y:S01]  /*a290*/  ISETP.GT.AND P4, PT, R0, 0x19, P0 ;  /* 0x000000190000780c */ /* 0x000fe20000784270 */
[-C--:B------:R-:W-:Y:S01]  /*a2a0*/  FMUL R79, R79, R154.reuse ;  /* 0x0000009a4f4f7220 */ /* 0x080fe20000400000 */
[----:B------:R-:W-:Y:S01]  /*a2b0*/  F2FP.BF16.F32.PACK_AB R67, RZ, R67 ;  /* 0x00000043ff43723e */ /* 0x000fe200000010ff */
[-C--:B------:R-:W-:Y:S01]  /*a2c0*/  FMUL R80, R80, R154.reuse ;  /* 0x0000009a50507220 */ /* 0x080fe20000400000 */
[----:B------:R-:W-:Y:S01]  /*a2d0*/  F2FP.BF16.F32.PACK_AB R69, RZ, R69 ;  /* 0x00000045ff45723e */ /* 0x000fe200000010ff */
[----:B------:R-:W-:Y:S01]  /*a2e0*/  FMUL R81, R81, R154 ;  /* 0x0000009a51517220 */ /* 0x000fe20000400000 */
[----:B------:R-:W-:Y:S01]  /*a2f0*/  F2FP.BF16.F32.PACK_AB R68, RZ, R68 ;  /* 0x00000044ff44723e */ /* 0x000fe200000010ff */
[----:B------:R-:W-:Y:S01]  /*a300*/  FMUL R82, R82, R154 ;  /* 0x0000009a52527220 */ /* 0x000fe20000400000 */
[----:B------:R-:W-:Y:S01]  /*a310*/  F2FP.BF16.F32.PACK_AB R70, RZ, R70 ;  /* 0x00000046ff46723e */ /* 0x000fe200000010ff */
[----:B------:R-:W-:Y:S01]  /*a320*/  FMUL R83, R83, R154 ;  /* 0x0000009a53537220 */ /* 0x000fe20000400000 */
[----:B------:R-:W-:Y:S01]  /*a330*/  F2FP.BF16.F32.PACK_AB R71, RZ, R71 ;  /* 0x00000047ff47723e */ /* 0x000fe200000010ff */
[----:B0-----:R-:W-:Y:S01]  /*a340*/  @P2 IMAD.MOV.U32 R6, RZ, RZ, R14 ;  /* 0x000000ffff062224 */ /* 0x001fe200078e000e */
[----:B------:R-:W-:Y:S01]  /*a350*/  F2FP.BF16.F32.PACK_AB R72, RZ, R72 ;  /* 0x00000048ff48723e */ /* 0x000fe200000010ff */
[----:B------:R-:W-:Y:S01]  /*a360*/  @P2 IMAD.MOV.U32 R7, RZ, RZ, R15 ;  /* 0x000000ffff072224 */ /* 0x000fe200078e000f */
        /* <DEDUP_REMOVED lines=13> */
[----:B------:R-:W-:-:S02]  /*a440*/  ISETP.GT.AND P4, PT, R0, 0x20, P0 ;  /* 0x000000200000780c */ /* 0x000fc40000784270 */
[----:B------:R-:W-:Y:S02]  /*a450*/  F2FP.BF16.F32.PACK_AB R77, RZ, R77 ;  /* 0x0000004dff4d723e */ /* 0x000fe400000010ff */
[----:B------:R-:W-:Y:S01]  /*a460*/  F2FP.BF16.F32.PACK_AB R78, RZ, R78 ;  /* 0x0000004eff4e723e */ /* 0x000fe200000010ff */
[----:B0-----:R-:W-:Y:S01]  /*a470*/  @P2 IMAD.MOV.U32 R6, RZ, RZ, R14 ;  /* 0x000000ffff062224 */ /* 0x001fe200078e000e */
[----:B------:R-:W-:Y:S01]  /*a480*/  F2FP.BF16.F32.PACK_AB R79, RZ, R79 ;  /* 0x0000004fff4f723e */ /* 0x000fe200000010ff */
[----:B------:R-:W-:Y:S01]  /*a490*/  @P2 IMAD.MOV.U32 R7, RZ, RZ, R15 ;  /* 0x000000ffff072224 */ /* 0x000fe200078e000f */
[----:B------:R-:W-:Y:S02]  /*a4a0*/  F2FP.BF16.F32.PACK_AB R80, RZ, R80 ;  /* 0x00000050ff50723e */ /* 0x000fe400000010ff */
[----:B------:R-:W-:Y:S02]  /*a4b0*/  F2FP.BF16.F32.PACK_AB R81, RZ, R81 ;  /* 0x00000051ff51723e */ /* 0x000fe400000010ff */
[----:B------:R0:W-:Y:S01]  /*a4c0*/  @P2 STG.E.U16 desc[UR36][R6.64+0x30], R38 ;  /* 0x0000302606002986 */ /* 0x0001e2000c101524 */
[----:B------:R-:W-:-:S02]  /*a4d0*/  ISETP.GT.AND P2, PT, R0, 0x21, P0 ;  /* 0x000000210000780c */ /* 0x000fc40000744270 */
[----:B------:R-:W-:Y:S02]  /*a4e0*/  F2FP.BF16.F32.PACK_AB R82, RZ, R82 ;  /* 0x00000052ff52723e */ /* 0x000fe400000010ff */
[----:B------:R-:W-:Y:S02]  /*a4f0*/  F2FP.BF16.F32.PACK_AB R83, RZ, R83 ;  /* 0x00000053ff53723e */ /* 0x000fe400000010ff */
[----:B------:R-:W-:Y:S02]  /*a500*/  F2FP.BF16.F32.PACK_AB R84, RZ, R84 ;  /* 0x00000054ff54723e */ /* 0x000fe400000010ff */
[----:B------:R-:W-:Y:S02]  /*a510*/  F2FP.BF16.F32.PACK_AB R85, RZ, R85 ;  /* 0x00000055ff55723e */ /* 0x000fe400000010ff */
[----:B------:R-:W-:Y:S01]  /*a520*/  F2FP.BF16.F32.PACK_AB R86, RZ, R86 ;  /* 0x00000056ff56723e */ /* 0x000fe200000010ff */
[----:B0-----:R-:W-:Y:S01]  /*a530*/  @P1 IMAD.MOV.U32 R6, RZ, RZ, R14 ;  /* 0x000000ffff061224 */ /* 0x001fe200078e000e */
[----:B------:R-:W-:Y:S01]  /*a540*/  F2FP.BF16.F32.PACK_AB R87, RZ, R87 ;  /* 0x00000057ff57723e */ /* 0x000fe200000010ff */
[----:B------:R-:W-:-:S05]  /*a550*/  @P1 IMAD.MOV.U32 R7, RZ, RZ, R15 ;  /* 0x000000ffff071224 */ /* 0x000fca00078e000f */
[----:B------:R0:W-:Y:S01]  /*a560*/  @P1 STG.E.U16 desc[UR36][R6.64+0x32], R39 ;  /* 0x0000322706001986 */ /* 0x0001e2000c101524 */
[----:B------:R-:W-:-:S03]  /*a570*/  ISETP.GT.AND P1, PT, R0, 0x20, P3 ;  /* 0x000000200000780c */ /* 0x000fc60001f24270 */
[----:B------:R-:W-:Y:S01]  /*a580*/  @P2 STG.E.U16 desc[UR36][R4.64+0x42], R41 ;  /* 0x0000422904002986 */ /* 0x000fe2000c101524 */
[----:B------:R-:W-:-:S03]  /*a590*/  ISETP.GT.AND P2, PT, R0, 0x21, P3 ;  /* 0x000000210000780c */ /* 0x000fc60001f44270 */
[----:B------:R-:W-:Y:S01]  /*a5a0*/  @P4 STG.E.U16 desc[UR36][R4.64+0x40], R40 ;  /* 0x0000402804004986 */ /* 0x000fe2000c101524 */
[----:B------:R-:W-:-:S05]  /*a5b0*/  ISETP.GT.AND P4, PT, R0, 0x28, P0 ;  /* 0x000000280000780c */ /* 0x000fca0000784270 */
[----:B0-----:R-:W-:Y:S01]  /*a5c0*/  @P1 IMAD.MOV.U32 R6, RZ, RZ, R14 ;  /* 0x000000ffff061224 */ /* 0x001fe200078e000e */
[----:B------:R-:W-:-:S05]  /*a5d0*/  @P1 MOV R7, R15 ;  /* 0x0000000f00071202 */ /* 0x000fca0000000f00 */
[----:B------:R0:W-:Y:S01]  /*a5e0*/  @P1 STG.E.U16 desc[UR36][R6.64+0x40], R42 ;  /* 0x0000402a06001986 */ /* 0x0001e2000c101524 */
[----:B------:R-:W-:Y:S01]  /*a5f0*/  ISETP.GT.AND P1, PT, R0, 0x29, P0 ;  /* 0x000000290000780c */ /* 0x000fe20000724270 */
[----:B0-----:R-:W-:Y:S02]  /*a600*/  @P2 IMAD.MOV.U32 R6, RZ, RZ, R14 ;  /* 0x000000ffff062224 */ /* 0x001fe400078e000e */
[----:B------:R-:W-:-:S05]  /*a610*/  @P2 IMAD.MOV.U32 R7, RZ, RZ, R15 ;  /* 0x000000ffff072224 */ /* 0x000fca00078e000f */
[----:B------:R0:W-:Y:S01]  /*a620*/  @P2 STG.E.U16 desc[UR36][R6.64+0x42], R43 ;  /* 0x0000422b06002986 */ /* 0x0001e2000c101524 */
[----:B------:R-:W-:-:S03]  /*a630*/  ISETP.GT.AND P2, PT, R0, 0x28, P3 ;  /* 0x000000280000780c */ /* 0x000fc60001f44270 */
[----:B------:R-:W-:Y:S01]  /*a640*/  @P4 STG.E.U16 desc[UR36][R4.64+0x50], R44 ;  /* 0x0000502c04004986 */ /* 0x000fe2000c101524 */
[----:B------:R-:W-:-:S03]  /*a650*/  ISETP.GT.AND P4, PT, R0, 0x29, P3 ;  /* 0x000000290000780c */ /* 0x000fc60001f84270 */
[----:B------:R-:W-:Y:S01]  /*a660*/  @P1 STG.E.U16 desc[UR36][R4.64+0x52], R45 ;  /* 0x0000522d04001986 */ /* 0x000fe2000c101524 */
[----:B------:R-:W-:-:S05]  /*a670*/  ISETP.GT.AND P1, PT, R0, 0x30, P0 ;  /* 0x000000300000780c */ /* 0x000fca0000724270 */
[----:B0-----:R-:W-:Y:S02]  /*a680*/  @P2 IMAD.MOV.U32 R6, RZ, RZ, R14 ;  /* 0x000000ffff062224 */ /* 0x001fe400078e000e */
[----:B------:R-:W-:-:S05]  /*a690*/  @P2 IMAD.MOV.U32 R7, RZ, RZ, R15 ;  /* 0x000000ffff072224 */ /* 0x000fca00078e000f */
[----:B------:R0:W-:Y:S01]  /*a6a0*/  @P2 STG.E.U16 desc[UR36][R6.64+0x50], R46 ;  /* 0x0000502e06002986 */ /* 0x0001e2000c101524 */
[----:B------:R-:W-:Y:S01]  /*a6b0*/  ISETP.GT.AND P2, PT, R0, 0x30, P3 ;  /* 0x000000300000780c */ /* 0x000fe20001f44270 */
[----:B0-----:R-:W-:Y:S02]  /*a6c0*/  @P4 IMAD.MOV.U32 R6, RZ, RZ, R14 ;  /* 0x000000ffff064224 */ /* 0x001fe400078e000e */
[----:B------:R-:W-:-:S05]  /*a6d0*/  @P4 IMAD.MOV.U32 R7, RZ, RZ, R15 ;  /* 0x000000ffff074224 */ /* 0x000fca00078e000f */
[----:B------:R0:W-:Y:S01]  /*a6e0*/  @P4 STG.E.U16 desc[UR36][R6.64+0x52], R47 ;  /* 0x0000522f06004986 */ /* 0x0001e2000c101524 */
[----:B------:R-:W-:-:S03]  /*a6f0*/  ISETP.GT.AND P4, PT, R0, 0x31, P0 ;  /* 0x000000310000780c */ /* 0x000fc60000784270 */
[----:B------:R-:W-:Y:S01]  /*a700*/  @P1 STG.E.U16 desc[UR36][R4.64+0x60], R48 ;  /* 0x0000603004001986 */ /* 0x000fe2000c101524 */
[----:B------:R-:W-:Y:S01]  /*a710*/  ISETP.GT.AND P1, PT, R0, 0x31, P3 ;  /* 0x000000310000780c */ /* 0x000fe20001f24270 */
[----:B0-----:R-:W-:Y:S02]  /*a720*/  @P2 IMAD.MOV.U32 R6, RZ, RZ, R14 ;  /* 0x000000ffff062224 */ /* 0x001fe400078e000e */
[----:B------:R-:W-:-:S06]  /*a730*/  @P2 IMAD.MOV.U32 R7, RZ, RZ, R15 ;  /* 0x000000ffff072224 */ /* 0x000fcc00078e000f */
[----:B------:R-:W-:Y:S01]  /*a740*/  @P4 STG.E.U16 desc[UR36][R4.64+0x62], R49 ;  /* 0x0000623104004986 */ /* 0x000fe2000c101524 */
[----:B------:R-:W-:-:S03]  /*a750*/  ISETP.GT.AND P4, PT, R0, 0x39, P0 ;  /* 0x000000390000780c */ /* 0x000fc60000784270 */
[----:B------:R0:W-:Y:S01]  /*a760*/  @P2 STG.E.U16 desc[UR36][R6.64+0x60], R50 ;  /* 0x0000603206002986 */ /* 0x0001e2000c101524 */
[----:B------:R-:W-:Y:S01]  /*a770*/  ISETP.GT.AND P2, PT, R0, 0x38, P0 ;  /* 0x000000380000780c */ /* 0x000fe20000744270 */
[----:B0-----:R-:W-:Y:S02]  /*a780*/  @P1 IMAD.MOV.U32 R6, RZ, RZ, R14 ;  /* 0x000000ffff061224 */ /* 0x001fe400078e000e */
[----:B------:R-:W-:-:S05]  /*a790*/  @P1 IMAD.MOV.U32 R7, RZ, RZ, R15 ;  /* 0x000000ffff071224 */ /* 0x000fca00078e000f */
[----:B------:R0:W-:Y:S01]  /*a7a0*/  @P1 STG.E.U16 desc[UR36][R6.64+0x62], R51 ;  /* 0x0000623306001986 */ /* 0x0001e2000c101524 */
[----:B------:R-:W-:-:S04]  /*a7b0*/  ISETP.GT.AND P1, PT, R0, 0x38, P3 ;  /* 0x000000380000780c */ /* 0x000fc80001f24270 */
[----:B------:R-:W-:Y:S01]  /*a7c0*/  @P2 STG.E.U16 desc[UR36][R4.64+0x70], R52 ;  /* 0x0000703404002986 */ /* 0x000fe2000c101524 */
[----:B------:R-:W-:-:S03]  /*a7d0*/  ISETP.GT.AND P2, PT, R0, 0x39, P3 ;  /* 0x000000390000780c */ /* 0x000fc60001f44270 */
[----:B------:R-:W-:Y:S01]  /*a7e0*/  @P4 STG.E.U16 desc[UR36][R4.64+0x72], R53 ;  /* 0x0000723504004986 */ /* 0x000fe2000c101524 */
[----:B------:R-:W-:-:S04]  /*a7f0*/  ISETP.GT.AND P4, PT, R0, 0x40, P0 ;  /* 0x000000400000780c */ /* 0x000fc80000784270 */
[----:B0-----:R-:W-:Y:S01]  /*a800*/  @P1 MOV R6, R14 ;  /* 0x0000000e00061202 */ /* 0x001fe20000000f00 */
        /* <DEDUP_REMOVED lines=27> */
[----:B0-----:R-:W-:Y:S01]  /*a9c0*/  @P1 IMAD.MOV.U32 R6, RZ, RZ, R14 ;  /* 0x000000ffff061224 */ /* 0x001fe200078e000e */
[----:B------:R-:W-:-:S05]  /*a9d0*/  @P1 MOV R7, R15 ;  /* 0x0000000f00071202 */ /* 0x000fca0000000f00 */
        /* <DEDUP_REMOVED lines=33> */
[----:B------:R-:W-:Y:S02]  /*abf0*/  ISETP.GT.AND P1, PT, R0, 0x68, P3 ;  /* 0x000000680000780c */ /* 0x000fe40001f24270 */
[----:B0-----:R-:W-:Y:S01]  /*ac00*/  @P4 MOV R6, R14 ;  /* 0x0000000e00064202 */ /* 0x001fe20000000f00 */
        /* <DEDUP_REMOVED lines=16> */
[----:B------:R-:W-:Y:S01]  /*ad10*/  ISETP.GT.AND P1, PT, R0, 0x71, P3 ;  /* 0x000000710000780c */ /* 0x000fe20001f24270 */
[----:B0-----:R-:W-:Y:S02]  /*ad20*/  @P4 IMAD.MOV.U32 R6, RZ, RZ, R14 ;  /* 0x000000ffff064224 */ /* 0x001fe400078e000e */
[----:B------:R-:W-:-:S05]  /*ad30*/  @P4 IMAD.MOV.U32 R7, RZ, RZ, R15 ;  /* 0x000000ffff074224 */ /* 0x000fca00078e000f */
[----:B------:R-:W-:Y:S01]  /*ad40*/  @P2 STG.E.U16 desc[UR36][R4.64+0xe2], R81 ;  /* 0x0000e25104002986 */ /* 0x000fe2000c101524 */
[C---:B------:R-:W-:Y:S02]  /*ad50*/  ISETP.GT.AND P2, PT, R0.reuse, 0x78, P0 ;  /* 0x000000780000780c */ /* 0x040fe40000744270 */
[C---:B------:R-:W-:Y:S01]  /*ad60*/  ISETP.GT.AND P0, PT, R0.reuse, 0x79, P0 ;  /* 0x000000790000780c */ /* 0x040fe20000704270 */
[----:B------:R0:W-:Y:S01]  /*ad70*/  @P4 STG.E.U16 desc[UR36][R6.64+0xe0], R82 ;  /* 0x0000e05206004986 */ /* 0x0001e2000c101524 */
[C---:B------:R-:W-:Y:S02]  /*ad80*/  ISETP.GT.AND P4, PT, R0.reuse, 0x78, P3 ;  /* 0x000000780000780c */ /* 0x040fe40001f84270 */
[----:B------:R-:W-:Y:S01]  /*ad90*/  ISETP.GT.AND P3, PT, R0, 0x79, P3 ;  /* 0x000000790000780c */ /* 0x000fe20001f64270 */
[----:B0-----:R-:W-:Y:S02]  /*ada0*/  @P1 IMAD.MOV.U32 R6, RZ, RZ, R14 ;  /* 0x000000ffff061224 */ /* 0x001fe400078e000e */
[----:B------:R-:W-:-:S05]  /*adb0*/  @P1 IMAD.MOV.U32 R7, RZ, RZ, R15 ;  /* 0x000000ffff071224 */ /* 0x000fca00078e000f */
[----:B------:R-:W-:Y:S04]  /*adc0*/  @P1 STG.E.U16 desc[UR36][R6.64+0xe2], R83 ;  /* 0x0000e25306001986 */ /* 0x000fe8000c101524 */
[----:B------:R-:W-:Y:S04]  /*add0*/  @P2 STG.E.U16 desc[UR36][R4.64+0xf0], R84 ;  /* 0x0000f05404002986 */ /* 0x000fe8000c101524 */
[----:B------:R0:W-:Y:S02]  /*ade0*/  @P0 STG.E.U16 desc[UR36][R4.64+0xf2], R85 ;  /* 0x0000f25504000986 */ /* 0x0001e4000c101524 */
[----:B0-----:R-:W-:Y:S01]  /*adf0*/  @P4 IMAD.MOV.U32 R4, RZ, RZ, R14 ;  /* 0x000000ffff044224 */ /* 0x001fe200078e000e */
[----:B------:R-:W-:-:S05]  /*ae00*/  @P4 MOV R5, R15 ;  /* 0x0000000f00054202 */ /* 0x000fca0000000f00 */
[----:B------:R0:W-:Y:S04]  /*ae10*/  @P4 STG.E.U16 desc[UR36][R4.64+0xf0], R86 ;  /* 0x0000f05604004986 */ /* 0x0001e8000c101524 */
[----:B------:R0:W-:Y:S02]  /*ae20*/  @P3 STG.E.U16 desc[UR36][R14.64+0xf2], R87 ;  /* 0x0000f2570e003986 */ /* 0x0001e4000c101524 */
.L_x_284:
[----:B------:R-:W-:Y:S05]  /*ae30*/  BSYNC B0 ;  /* 0x0000000000007941 */ /* 0x000fea0003800000 */
.L_x_32:
[----:B------:R-:W-:Y:S01]  /*ae40*/  ULDC UR4, c[0x0][0xc] ;  /* 0x0000030000047ab9 */ /* 0x000fe20000000800 */
[----:B------:R-:W-:Y:S01]  /*ae50*/  ULDC UR5, c[0x0][0x10] ;  /* 0x0000040000057ab9 */ /* 0x000fe20000000800 */
[----:B0-----:R-:W0:Y:S01]  /*ae60*/  LDC R5, c[0x0][0x14] ;  /* 0x00000500ff057b82 */ /* 0x001e220000000800 */
[----:B------:R-:W-:Y:S01]  /*ae70*/  UIMAD.WIDE.U32 UR4, UR4, UR5, URZ ;  /* 0x00000005040472a5 */ /* 0x000fe2000f8e003f */
[----:B------:R-:W-:Y:S01]  /*ae80*/  PRMT R0, RZ, 0x7610, R0 ;  /* 0x00007610ff007816 */ /* 0x000fe20000000000 */
[----:B------:R-:W-:Y:S02]  /*ae90*/  IMAD.MOV.U32 R153, RZ, RZ, -0x1 ;  /* 0xffffffffff997424 */ /* 0x000fe400078e00ff */
[----:B------:R-:W-:Y:S02]  /*aea0*/  IMAD.MOV.U32 R23, RZ, RZ, -0x1 ;  /* 0xffffffffff177424 */ /* 0x000fe400078e00ff */
[----:B0-----:R-:W-:-:S04]  /*aeb0*/  IMAD.WIDE.U32 R16, R5, UR4, R16 ;  /* 0x0000000405107c25 */ /* 0x001fc8000f8e0010 */
[----:B------:R-:W-:Y:S01]  /*aec0*/  IMAD R5, R5, UR5, RZ ;  /* 0x0000000505057c24 */ /* 0x000fe2000f8e02ff */
[----:B------:R-:W-:Y:S02]  /*aed0*/  ULDC.64 UR4, c[0x0][0x650] ;  /* 0x0001940000047ab9 */ /* 0x000fe40000000a00 */
[----:B------:R-:W-:Y:S01]  /*aee0*/  ISETP.GE.U32.AND P0, PT, R16, UR4, PT ;  /* 0x0000000410007c0c */ /* 0x000fe2000bf06070 */
[----:B------:R-:W-:-:S05]  /*aef0*/  IMAD.IADD R17, R17, 0x1, R5 ;  /* 0x0000000111117824 */ /* 0x000fca00078e0205 */
[----:B------:R-:W-:-:S13]  /*af00*/  ISETP.GE.U32.AND.EX P0, PT, R17, UR5, PT, P0 ;  /* 0x0000000511007c0c */ /* 0x000fda000bf06100 */
[----:B------:R-:W-:Y:S05]  /*af10*/  @P0 BRA `(.L_x_285) ;  /* 0x0000000400640947 */ /* 0x000fea0003800000 */
[----:B------:R-:W0:Y:S01]  /*af20*/  S2R R12, SR_CTAID.X ;  /* 0x00000000000c7919 */ /* 0x000e220000002500 */
[----:B------:R-:W3:Y:S01]  /*af30*/  LDC.64 R10, c[0x0][0x628] ;  /* 0x00018a00ff0a7b82 */ /* 0x000ee20000000a00 */
[----:B------:R-:W-:Y:S01]  /*af40*/  ULDC UR4, c[0x0][0x150] ;  /* 0x0000540000047ab9 */ /* 0x000fe20000000800 */
[----:B-12---:R-:W-:Y:S01]  /*af50*/  IMAD.MOV.U32 R8, RZ, RZ, R16 ;  /* 0x000000ffff087224 */ /* 0x006fe200078e0010 */
[----:B------:R-:W1:Y:S01]  /*af60*/  S2R R24, SR_CTAID.Y ;  /* 0x0000000000187919 */ /* 0x000e620000002600 */
[----:B------:R-:W-:-:S04]  /*af70*/  IMAD.MOV.U32 R9, RZ, RZ, R17 ;  /* 0x000000ffff097224 */ /* 0x000fc800078e0011 */
[----:B------:R-:W2:Y:S08]  /*af80*/  LDC R21, c[0x0][0x144] ;  /* 0x00005100ff157b82 */ /* 0x000eb00000000800 */
[----:B------:R-:W1:Y:S08]  /*af90*/  LDC R0, c[0x0][0x630] ;  /* 0x00018c00ff007b82 */ /* 0x000e700000000800 */
[----:B------:R-:W1:Y:S01]  /*afa0*/  LDC.64 R14, c[0x0][0x620] ;  /* 0x00018800ff0e7b82 */ /* 0x000e620000000a00 */
[----:B---3--:R-:W-:-:S04]  /*afb0*/  ISETP.NE.U32.AND P0, PT, R10, RZ, PT ;  /* 0x000000ff0a00720c */ /* 0x008fc80003f05070 */
[----:B------:R-:W-:Y:S02]  /*afc0*/  ISETP.NE.AND.EX P0, PT, R11, RZ, PT, P0 ;  /* 0x000000ff0b00720c */ /* 0x000fe40003f05300 */
[----:B0-----:R-:W-:-:S05]  /*afd0*/  I2FP.F32.U32 R3, R12 ;  /* 0x0000000c00037245 */ /* 0x001fca0000201000 */
[----:B------:R-:W-:-:S04]  /*afe0*/  FMUL R3, R3, UR4 ;  /* 0x0000000403037c20 */ /* 0x000fc80008400000 */
[----:B------:R0:W3:Y:S02]  /*aff0*/  F2I.U32.TRUNC.NTZ R20, R3 ;  /* 0x0000000300147305 */ /* 0x0000e4000020f000 */
[----:B--2---:R-:W-:Y:S05]  /*b000*/  @!P0 BRA `(.L_x_286) ;  /* 0x0000000000288947 */ /* 0x004fea0003800000 */
[----:B0-----:R-:W0:Y:S02]  /*b010*/  LDC R3, c[0x0][0x634] ;  /* 0x00018d00ff037b82 */ /* 0x001e240000000800 */
[----:B0-----:R-:W-:-:S05]  /*b020*/  IADD3 R3, P0, R16, R3, RZ ;  /* 0x0000000310037210 */ /* 0x001fca0007f1e0ff */
        /* <DEDUP_REMOVED lines=8> */
.L_x_286:
[----:B------:R-:W2:Y:S01]  /*b0b0*/  LDC.64 R30, c[0x0][0x640] ;  /* 0x00019000ff1e7b82 */ /* 0x000ea20000000a00 */
[-CC-:B-1----:R-:W-:Y:S01]  /*b0c0*/  SHF.R.U64 R23, R8, R0.reuse, R9.reuse ;  /* 0x0000000008177219 */ /* 0x182fe20000001209 */
[----:B---3--:R-:W-:Y:S01]  /*b0d0*/  IMAD.MOV R20, RZ, RZ, -R20 ;  /* 0x000000ffff147224 */ /* 0x008fe200078e0a14 */
[----:B------:R-:W-:Y:S01]  /*b0e0*/  SHF.R.U32.HI R0, RZ, R0, R9 ;  /* 0x00000000ff007219 */ /* 0x000fe20000011609 */
[----:B------:R-:W-:Y:S01]  /*b0f0*/  ULDC UR4, c[0x0][0x154] ;  /* 0x0000550000047ab9 */ /* 0x000fe20000000800 */
[----:B0-----:R-:W-:Y:S01]  /*b100*/  IADD3 R3, P0, RZ, -R23, RZ ;  /* 0x80000017ff037210 */ /* 0x001fe20007f1e0ff */
[----:B------:R-:W-:Y:S02]  /*b110*/  IMAD R26, R21, R20, R12 ;  /* 0x00000014151a7224 */ /* 0x000fe400078e020c */
[----:B------:R-:W0:Y:S01]  /*b120*/  LDC R6, c[0x0][0x618] ;  /* 0x00018600ff067b82 */ /* 0x000e220000000800 */
[----:B------:R-:W-:Y:S02]  /*b130*/  IMAD.MOV.U32 R7, RZ, RZ, 0x1 ;  /* 0x00000001ff077424 */ /* 0x000fe400078e00ff */
[----:B------:R-:W-:-:S04]  /*b140*/  IMAD.X R5, RZ, RZ, ~R0, P0 ;  /* 0x000000ffff057224 */ /* 0x000fc800000e0e00 */
[-C--:B------:R-:W-:Y:S01]  /*b150*/  IMAD R0, R5, R14.reuse, RZ ;  /* 0x0000000e05007224 */ /* 0x080fe200078e02ff */
[----:B------:R-:W1:Y:S01]  /*b160*/  LDC R8, c[0x0][0x608] ;  /* 0x00018200ff087b82 */ /* 0x000e620000000800 */
[----:B------:R-:W-:-:S04]  /*b170*/  IMAD.WIDE.U32 R4, R3, R14, R16 ;  /* 0x0000000e03047225 */ /* 0x000fc800078e0010 */
[----:B------:R-:W-:Y:S01]  /*b180*/  IMAD R3, R3, R15, R0 ;  /* 0x0000000f03037224 */ /* 0x000fe200078e0200 */
[----:B------:R-:W-:Y:S02]  /*b190*/  I2FP.F32.U32 R0, R24 ;  /* 0x0000001800007245 */ /* 0x000fe40000201000 */
[----:B------:R-:W3:Y:S01]  /*b1a0*/  LDC R28, c[0x0][0x658] ;  /* 0x00019600ff1c7b82 */ /* 0x000ee20000000800 */
[----:B--2---:R-:W-:Y:S02]  /*b1b0*/  ISETP.NE.U32.AND P0, PT, R30, RZ, PT ;  /* 0x000000ff1e00720c */ /* 0x004fe40003f05070 */
[----:B------:R-:W-:Y:S01]  /*b1c0*/  IADD3 R3, R5, R3, RZ ;  /* 0x0000000305037210 */ /* 0x000fe20007ffe0ff */
[----:B------:R-:W-:Y:S01]  /*b1d0*/  FMUL R0, R0, UR4 ;  /* 0x0000000400007c20 */ /* 0x000fe20008400000 */
[----:B------:R-:W-:Y:S01]  /*b1e0*/  ISETP.NE.AND.EX P0, PT, R31, RZ, PT, P0 ;  /* 0x000000ff1f00720c */ /* 0x000fe20003f05300 */
[----:B------:R-:W-:Y:S02]  /*b1f0*/  IMAD.MOV.U32 R5, RZ, RZ, -0x1 ;  /* 0xffffffffff057424 */ /* 0x000fe400078e00ff */
[----:B------:R-:W2:Y:S01]  /*b200*/  LDC R15, c[0x0][0x148] ;  /* 0x00005200ff0f7b82 */ /* 0x000ea20000000800 */
[-CC-:B0-----:R-:W-:Y:S01]  /*b210*/  SHF.R.U64 R12, R4, R6.reuse, R3.reuse ;  /* 0x00000006040c7219 */ /* 0x181fe20000001203 */
[----:B------:R0:W0:Y:S01]  /*b220*/  F2I.U32.TRUNC.NTZ R14, R0 ;  /* 0x00000000000e7305 */ /* 0x000022000020f000 */
[----:B------:R-:W-:-:S05]  /*b230*/  SHF.R.U32.HI R3, RZ, R6, R3 ;  /* 0x00000006ff037219 */ /* 0x000fca0000011603 */
[----:B------:R-:W0:Y:S01]  /*b240*/  LDC R20, c[0x0][0x600] ;  /* 0x00018000ff147b82 */ /* 0x000e220000000800 */
[-CC-:B-1----:R-:W-:Y:S02]  /*b250*/  SHF.R.U64 R10, R12, R8.reuse, R3.reuse ;  /* 0x000000080c0a7219 */ /* 0x182fe40000001203 */
[----:B------:R-:W-:-:S05]  /*b260*/  SHF.R.U32.HI R3, RZ, R8, R3 ;  /* 0x00000008ff037219 */ /* 0x000fca0000011603 */
[----:B------:R-:W1:Y:S01]  /*b270*/  LDC R25, c[0x0][0x648] ;  /* 0x00019200ff197b82 */ /* 0x000e620000000800 */
[-C--:B---3--:R-:W-:Y:S02]  /*b280*/  SHF.L.U32 R4, R5, R28.reuse, RZ ;  /* 0x0000001c05047219 */ /* 0x088fe400000006ff */
[-CC-:B------:R-:W-:Y:S02]  /*b290*/  SHF.R.U64 R13, R10, R28.reuse, R3.reuse ;  /* 0x0000001c0a0d7219 */ /* 0x180fe40000001203 */
[----:B------:R-:W-:Y:S02]  /*b2a0*/  SHF.R.U32.HI R5, RZ, R28, R3 ;  /* 0x0000001cff057219 */ /* 0x000fe40000011603 */
[----:B------:R-:W-:Y:S01]  /*b2b0*/  LOP3.LUT R21, RZ, R4, RZ, 0x33, !PT ;  /* 0x00000004ff157212 */ /* 0x000fe200078e33ff */
[----:B------:R-:W3:Y:S01]  /*b2c0*/  LDC R27, c[0x0][0x638] ;  /* 0x00018e00ff1b7b82 */ /* 0x000ee20000000800 */
[----:B------:R-:W-:Y:S01]  /*b2d0*/  SHF.L.U32 R28, R7, R28, RZ ;  /* 0x0000001c071c7219 */ /* 0x000fe200000006ff */
[----:B------:R-:W-:-:S06]  /*b2e0*/  IMAD.MOV.U32 R4, RZ, RZ, R13 ;  /* 0x000000ffff047224 */ /* 0x000fcc00078e000d */
[----:B------:R-:W0:Y:S01]  /*b2f0*/  LDC R29, c[0x0][0x610] ;  /* 0x00018400ff1d7b82 */ /* 0x000e220000000800 */
[----:B------:R-:W-:Y:S05]  /*b300*/  @!P0 BRA `(.L_x_287) ;  /* 0x0000000000288947 */ /* 0x000fea0003800000 */
        /* <DEDUP_REMOVED lines=10> */
.L_x_287:
[----:B------:R-:W-:Y:S01]  /*b3b0*/  ISETP.NE.AND P0, PT, R2, 0x1, PT ;  /* 0x000000010200780c */ /* 0x000fe20003f05270 */
[----:B0-----:R-:W-:Y:S01]  /*b3c0*/  IMAD.MOV R14, RZ, RZ, -R14 ;  /* 0x000000ffff0e7224 */ /* 0x001fe200078e0a0e */
[----:B-1----:R-:W-:Y:S01]  /*b3d0*/  SHF.R.U64 R0, R4, R25, R5 ;  /* 0x0000001904007219 */ /* 0x002fe20000001205 */
[----:B------:R-:W-:Y:S01]  /*b3e0*/  VIADD R5, R20, 0xffffffff ;  /* 0xffffffff14057836 */ /* 0x000fe20000000000 */
[----:B------:R-:W-:Y:S01]  /*b3f0*/  LOP3.LUT R3, R10, R21, RZ, 0xc0, !PT ;  /* 0x000000150a037212 */ /* 0x000fe200078ec0ff */
[----:B------:R-:W-:Y:S02]  /*b400*/  IMAD.MOV.U32 R6, RZ, RZ, 0x1 ;  /* 0x00000001ff067424 */ /* 0x000fe400078e00ff */
[----:B------:R-:W-:Y:S01]  /*b410*/  IMAD.MOV R4, RZ, RZ, -R0 ;  /* 0x000000ffff047224 */ /* 0x000fe200078e0a00 */
[----:B------:R-:W-:Y:S01]  /*b420*/  LOP3.LUT R5, R12, R5, RZ, 0xc0, !PT ;  /* 0x000000050c057212 */ /* 0x000fe200078ec0ff */
[----:B------:R-:W-:Y:S02]  /*b430*/  IMAD R3, R28, R0, R3 ;  /* 0x000000001c037224 */ /* 0x000fe400078e0203 */
[----:B---3--:R-:W-:-:S02]  /*b440*/  IMAD R0, R4, R27, R13 ;  /* 0x0000001b04007224 */ /* 0x008fc400078e020d */
[----:B--2---:R-:W-:Y:S02]  /*b450*/  @P0 IMAD R26, R15, R14, R24 ;  /* 0x0000000e0f1a0224 */ /* 0x004fe400078e0218 */
[----:B------:R-:W-:Y:S01]  /*b460*/  IMAD R4, R0, R20, R5 ;  /* 0x0000001400047224 */ /* 0x000fe200078e0205 */
[----:B------:R-:W-:Y:S01]  /*b470*/  PRMT R0, R6, 0x7610, R0 ;  /* 0x0000761006007816 */ /* 0x000fe20000000000 */
[----:B------:R-:W-:-:S05]  /*b480*/  IMAD R3, R3, R29, R26 ;  /* 0x0000001d03037224 */ /* 0x000fca00078e021a */
[----:B------:R-:W-:Y:S02]  /*b490*/  SEL R153, R4, R3, !P0 ;  /* 0x0000000304997207 */ /* 0x000fe40004000000 */
[----:B------:R-:W-:-:S07]  /*b4a0*/  SEL R3, R3, R4, !P0 ;  /* 0x0000000403037207 */ /* 0x000fce0004000000 */
.L_x_285:
[----:B------:R-:W-:Y:S02]  /*b4b0*/  LOP3.LUT P0, RZ, R0, 0xff, RZ, 0xc0, !PT ;  /* 0x000000ff00ff7812 */ /* 0x000fe4000780c0ff */
[----:B------:R-:W-:-:S11]  /*b4c0*/  MOV R152, R3 ;  /* 0x0000000300987202 */ /* 0x000fd60000000f00 */
[----:B------:R-:W-:Y:S05]  /*b4d0*/  @P0 BRA `(.L_x_288) ;  /* 0xffffff5c002c0947 */ /* 0x000fea000383ffff */
[----:B------:R-:W-:Y:S05]  /*b4e0*/  EXIT ;  /* 0x000000000000794d */ /* 0x000fea0003800000 */
.L_x_7:
[----:B0-----:R-:W-:Y:S01]  /*b4f0*/  ULDC.64 UR4, c[0x0][0x650] ;  /* 0x0001940000047ab9 */ /* 0x001fe20000000a00 */
        /* <DEDUP_REMOVED lines=25> */
.L_x_290:
[----:B------:R-:W0:Y:S01]  /*b690*/  LDC.64 R26, c[0x0][0x640] ;  /* 0x00019000ff1a7b82 */ /* 0x000e220000000a00 */
[-CC-:B------:R-:W-:Y:S01]  /*b6a0*/  SHF.R.U64 R20, R12, R8.reuse, R13.reuse ;  /* 0x000000080c147219 */ /* 0x180fe2000000120d */
[----:B------:R-:W-:Y:S01]  /*b6b0*/  IMAD.MOV.U32 R30, RZ, RZ, 0x1 ;  /* 0x00000001ff1e7424 */ /* 0x000fe200078e00ff */
[----:B------:R-:W-:Y:S02]  /*b6c0*/  SHF.R.U32.HI R6, RZ, R8, R13 ;  /* 0x00000008ff067219 */ /* 0x000fe4000001160d */
[----:B------:R-:W-:-:S03]  /*b6d0*/  IADD3 R11, P0, RZ, -R20, RZ ;  /* 0x80000014ff0b7210 */ /* 0x000fc60007f1e0ff */
[----:B------:R-:W1:Y:S02]  /*b6e0*/  LDC R10, c[0x0][0x618] ;  /* 0x00018600ff0a7b82 */ /* 0x000e640000000800 */
[----:B------:R-:W-:-:S04]  /*b6f0*/  IMAD.X R7, RZ, RZ, ~R6, P0 ;  /* 0x000000ffff077224 */ /* 0x000fc800000e0e06 */
[-C--:B------:R-:W-:Y:S02]  /*b700*/  IMAD R8, R7, R22.reuse, RZ ;  /* 0x0000001607087224 */ /* 0x080fe400078e02ff */
[----:B------:R-:W2:Y:S01]  /*b710*/  LDC R12, c[0x0][0x608] ;  /* 0x00018200ff0c7b82 */ /* 0x000ea20000000800 */
[----:B------:R-:W-:-:S04]  /*b720*/  IMAD.WIDE.U32 R6, R11, R22, R16 ;  /* 0x000000160b067225 */ /* 0x000fc800078e0010 */
[----:B------:R-:W-:-:S03]  /*b730*/  IMAD R11, R11, R23, R8 ;  /* 0x000000170b0b7224 */ /* 0x000fc600078e0208 */
[----:B------:R-:W3:Y:S01]  /*b740*/  LDC R25, c[0x0][0x658] ;  /* 0x00019600ff197b82 */ /* 0x000ee20000000800 */
[----:B------:R-:W-:Y:S01]  /*b750*/  IMAD.IADD R7, R7, 0x1, R11 ;  /* 0x0000000107077824 */ /* 0x000fe200078e020b */
[----:B0-----:R-:W-:-:S04]  /*b760*/  ISETP.NE.U32.AND P0, PT, R26, RZ, PT ;  /* 0x000000ff1a00720c */ /* 0x001fc80003f05070 */
[----:B------:R-:W-:Y:S02]  /*b770*/  ISETP.NE.AND.EX P0, PT, R27, RZ, PT, P0 ;  /* 0x000000ff1b00720c */ /* 0x000fe40003f05300 */
[----:B------:R-:W0:Y:S01]  /*b780*/  LDC R23, c[0x0][0x600] ;  /* 0x00018000ff177b82 */ /* 0x000e220000000800 */
[-CC-:B-1----:R-:W-:Y:S02]  /*b790*/  SHF.R.U64 R8, R6, R10.reuse, R7.reuse ;  /* 0x0000000a06087219 */ /* 0x182fe40000001207 */
[----:B------:R-:W-:Y:S02]  /*b7a0*/  SHF.R.U32.HI R7, RZ, R10, R7 ;  /* 0x0000000aff077219 */ /* 0x000fe40000011607 */
[----:B------:R-:W-:-:S03]  /*b7b0*/  MOV R10, 0xffffffff ;  /* 0xffffffff000a7802 */ /* 0x000fc60000000f00 */
        /* <DEDUP_REMOVED lines=21> */
.L_x_291:
[----:B------:R-:W-:Y:S01]  /*b910*/  ISETP.NE.AND P0, PT, R2, 0x1, PT ;  /* 0x000000010200780c */ /* 0x000fe20003f05270 */
[----:B0-----:R-:W-:Y:S01]  /*b920*/  VIADD R11, R23, 0xffffffff ;  /* 0xffffffff170b7836 */ /* 0x001fe20000000000 */
[----:B-1----:R-:W-:Y:S02]  /*b930*/  SHF.R.U64 R6, R6, R24, R7 ;  /* 0x0000001806067219 */ /* 0x002fe40000001207 */
[----:B------:R-:W-:Y:S02]  /*b940*/  SHF.L.U32 R30, R30, R25, RZ ;  /* 0x000000191e1e7219 */ /* 0x000fe400000006ff */
[----:B------:R-:W-:Y:S01]  /*b950*/  LOP3.LUT R5, R21, R32, RZ, 0xc0, !PT ;  /* 0x0000002015057212 */ /* 0x000fe200078ec0ff */
[----:B------:R-:W-:-:S04]  /*b960*/  IMAD.MOV R7, RZ, RZ, -R6 ;  /* 0x000000ffff077224 */ /* 0x000fc800078e0a06 */
[----:B------:R-:W-:Y:S01]  /*b970*/  IMAD R6, R30, R6, R5 ;  /* 0x000000061e067224 */ /* 0x000fe200078e0205 */
[----:B------:R-:W-:Y:S01]  /*b980*/  LOP3.LUT R5, R8, R11, RZ, 0xc0, !PT ;  /* 0x0000000b08057212 */ /* 0x000fe200078ec0ff */
[----:B------:R-:W-:Y:S02]  /*b990*/  @P0 IMAD R3, R9, R14, R4 ;  /* 0x0000000e09030224 */ /* 0x000fe400078e0204 */
[----:B--2---:R-:W-:Y:S02]  /*b9a0*/  IMAD R4, R7, R28, R22 ;  /* 0x0000001c07047224 */ /* 0x004fe400078e0216 */
[----:B---3--:R-:W-:Y:S02]  /*b9b0*/  IMAD R3, R6, R29, R3 ;  /* 0x0000001d06037224 */ /* 0x008fe400078e0203 */
[----:B------:R-:W-:Y:S02]  /*b9c0*/  IMAD R4, R4, R23, R5 ;  /* 0x0000001704047224 */ /* 0x000fe400078e0205 */
[----:B------:R-:W-:-:S02]  /*b9d0*/  IMAD.MOV.U32 R8, RZ, RZ, 0x1 ;  /* 0x00000001ff087424 */ /* 0x000fc400078e00ff */
[----:B------:R-:W-:Y:S01]  /*b9e0*/  IMAD.MOV.U32 R6, RZ, RZ, R20 ;  /* 0x000000ffff067224 */ /* 0x000fe200078e0014 */
[----:B------:R-:W-:Y:S02]  /*b9f0*/  SEL R7, R4, R3, !P0 ;  /* 0x0000000304077207 */ /* 0x000fe40004000000 */
[----:B------:R-:W-:-:S07]  /*ba00*/  SEL R13, R3, R4, !P0 ;  /* 0x00000004030d7207 */ /* 0x000fce0004000000 */
.L_x_289:
[----:B------:R-:W-:-:S08]  /*ba10*/  NOP ;  /* 0x0000000000007918 */ /* 0x000fd00000000000 */
[----:B------:R-:W0:-:S00]  /*ba20*/  USETMAXREG.DEALLOC.CTAPOOL 0x28 ;  /* 0x00000028000079c8 */ /* 0x000e0000080e0500 */
[----:B0-----:R-:W-:-:S13]  /*ba30*/  ISETP.NE.AND P0, PT, R0, RZ, PT ;  /* 0x000000ff0000720c */ /* 0x001fda0003f05270 */
[----:B------:R-:W-:Y:S05]  /*ba40*/  @P0 EXIT ;  /* 0x000000000000094d */ /* 0x000fea0003800000 */
[----:B------:R-:W-:Y:S01]  /*ba50*/  LOP3.LUT P0, RZ, R8, 0xff, RZ, 0xc0, !PT ;  /* 0x000000ff08ff7812 */ /* 0x000fe2000780c0ff */
[----:B------:R-:W-:Y:S01]  /*ba60*/  IMAD.MOV.U32 R0, RZ, RZ, 0x1 ;  /* 0x00000001ff007424 */ /* 0x000fe200078e00ff */
[----:B------:R-:W-:-:S11]  /*ba70*/  MOV R3, RZ ;  /* 0x000000ff00037202 */ /* 0x000fd60000000f00 */
[----:B------:R-:W-:Y:S05]  /*ba80*/  @!P0 BRA `(.L_x_292) ;  /* 0x0000000c00748947 */ /* 0x000fea0003800000 */
[----:B------:R-:W0:Y:S01]  /*ba90*/  LDC R0, c[0x0][0x28c] ;  /* 0x0000a300ff007b82 */ /* 0x000e220000000800 */
[----:B------:R-:W-:Y:S01]  /*baa0*/  ULDC UR5, c[0x0][0x658] ;  /* 0x0001960000057ab9 */ /* 0x000fe20000000800 */
[----:B------:R-:W-:Y:S01]  /*bab0*/  UMOV UR7, 0xffffffff ;  /* 0xffffffff00077882 */ /* 0x000fe20000000000 */
[----:B------:R-:W-:Y:S01]  /*bac0*/  ULDC UR6, c[0x0][0xc] ;  /* 0x0000030000067ab9 */ /* 0x000fe20000000800 */
[----:B------:R-:W-:Y:S01]  /*bad0*/  USHF.L.U32 UR9, UR7, UR5, URZ ;  /* 0x0000000507097299 */ /* 0x000fe2000800063f */
[----:B------:R-:W-:Y:S01]  /*bae0*/  BSSY B0, `(.L_x_292) ;  /* 0x00000d7000007945 */ /* 0x000fe20003800000 */
[----:B------:R-:W-:Y:S01]  /*baf0*/  UMOV UR8, 0x1 ;  /* 0x0000000100087882 */ /* 0x000fe20000000000 */
[----:B------:R-:W-:Y:S01]  /*bb00*/  ULDC UR7, c[0x0][0x10] ;  /* 0x0000040000077ab9 */ /* 0x000fe20000000800 */
[----:B------:R-:W1:Y:S01]  /*bb10*/  S2UR UR10, SR_CgaCtaId ;  /* 0x00000000000a79c3 */ /* 0x000e620000008800 */
[----:B------:R-:W-:Y:S01]  /*bb20*/  UIMAD.WIDE.U32 UR6, UR6, UR7, URZ ;  /* 0x00000007060672a5 */ /* 0x000fe2000f8e003f */
[----:B------:R-:W-:Y:S01]  /*bb30*/  IMAD.MOV.U32 R9, RZ, RZ, 0x1 ;  /* 0x00000001ff097424 */ /* 0x000fe200078e00ff */
[----:B------:R-:W-:Y:S01]  /*bb40*/  USHF.L.U32 UR5, UR8, UR5, URZ ;  /* 0x0000000508057299 */ /* 0x000fe2000800063f */
[----:B------:R-:W-:Y:S01]  /*bb50*/  LOP3.LUT R12, R19, 0x2, RZ, 0xfc, !PT ;  /* 0x00000002130c7812 */ /* 0x000fe200078efcff */
[----:B------:R-:W-:Y:S01]  /*bb60*/  ULDC UR4, c[0x0][0x600] ;  /* 0x0001800000047ab9 */ /* 0x000fe20000000800 */
[----:B------:R-:W-:Y:S01]  /*bb70*/  ULDC UR8, c[0x0][0x14] ;  /* 0x0000050000087ab9 */ /* 0x000fe20000000800 */
[----:B------:R-:W-:-:S02]  /*bb80*/  UIADD3 UR4, UR4, -0x1, URZ ;  /* 0xffffffff04047890 */ /* 0x000fc4000fffe03f */
[----:B------:R-:W-:Y:S02]  /*bb90*/  UIMAD.WIDE.U32 UR30, UR6, UR8, URZ ;  /* 0x00000008061e72a5 */ /* 0x000fe4000f8e003f */
[----:B------:R-:W-:Y:S02]  /*bba0*/  UIMAD UR7, UR7, UR8, URZ ;  /* 0x00000008070772a4 */ /* 0x000fe4000f8e023f */
[----:B------:R-:W-:Y:S02]  /*bbb0*/  ULOP3.LUT UR6, URZ, UR9, URZ, 0x33, !UPT ;  /* 0x000000093f067292 */ /* 0x000fe4000f8e333f */
[----:B------:R-:W-:Y:S01]  /*bbc0*/  UIADD3 UR7, UR31, UR7, URZ ;  /* 0x000000071f077290 */ /* 0x000fe2000fffe03f */
[----:B0-----:R-:W-:Y:S01]  /*bbd0*/  VIADD R0, R0, 0x7f ;  /* 0x0000007f00007836 */ /* 0x001fe20000000000 */
[----:B------:R-:W-:-:S04]  /*bbe0*/  ULDC.64 UR38, c[0x0][0x198] ;  /* 0x0000660000267ab9 */ /* 0x000fc80000000a00 */
[----:B------:R-:W-:Y:S01]  /*bbf0*/  SHF.R.S32.HI R3, RZ, 0x1f, R0 ;  /* 0x0000001fff037819 */ /* 0x000fe20000011400 */
[----:B-1----:R-:W-:-:S03]  /*bc00*/  IMAD.U32 R10, RZ, RZ, UR10 ;  /* 0x0000000aff0a7e24 */ /* 0x002fc6000f8e00ff */
[----:B------:R-:W-:Y:S01]  /*bc10*/  LEA.HI R3, R3, R0, RZ, 0x7 ;  /* 0x0000000003037211 */ /* 0x000fe200078f38ff */
[----:B------:R-:W-:-:S03]  /*bc20*/  IMAD.MOV.U32 R0, RZ, RZ, 0x1 ;  /* 0x00000001ff007424 */ /* 0x000fc600078e00ff */
[----:B------:R-:W-:Y:S01]  /*bc30*/  SHF.R.S32.HI R8, RZ, 0x7, R3 ;  /* 0x00000007ff087819 */ /* 0x000fe20000011403 */
[----:B------:R-:W-:-:S04]  /*bc40*/  IMAD.MOV.U32 R3, RZ, RZ, RZ ;  /* 0x000000ffff037224 */ /* 0x000fc800078e00ff */
[----:B------:R-:W-:-:S07]  /*bc50*/  VIADD R11, R8, 0x1 ;  /* 0x00000001080b7836 */ /* 0x000fce0000000000 */
.L_x_303:
[----:B------:R-:W-:-:S03]  /*bc60*/  UMOV UR8, 0xffffffff ;  /* 0xffffffff00087882 */ /* 0x000fc60000000000 */
[----:B------:R-:W-:Y:S05]  /*bc70*/  BRA.DIV UR8, `(.L_x_293) ;  /* 0x0000000e08e07947 */ /* 0x000fea000b800000 */
[----:B------:R-:W-:-:S13]  /*bc80*/  ELECT P6, URZ, PT ;  /* 0x00000000003f782f */ /* 0x000fda00038c0000 */
.L_x_314:
[----:B------:R-:W0:Y:S01]  /*bc90*/  LDC R4, c[0x0][0x28c] ;  /* 0x0000a300ff047b82 */ /* 0x000e220000000800 */
[----:B------:R-:W-:Y:S01]  /*bca0*/  BSSY B1, `(.L_x_294) ;  /* 0x0000047000017945 */ /* 0x000fe20003800000 */
[----:B0-----:R-:W-:-:S13]  /*bcb0*/  ISETP.LT.OR P6, PT, R4, 0x1, !P6 ;  /* 0x000000010400780c */ /* 0x001fda00077c1670 */
[----:B------:R-:W-:Y:S05]  /*bcc0*/  @P6 BRA `(.L_x_295) ;  /* 0x0000000400106947 */ /* 0x000fea0003800000 */
[----:B------:R-:W-:Y:S01]  /*bcd0*/  IMAD R13, R13, 0x2, R10 ;  /* 0x000000020d0d7824 */ /* 0x000fe200078e020a */
[----:B------:R-:W-:Y:S01]  /*bce0*/  MOV R5, R0 ;  /* 0x0000000000057202 */ /* 0x000fe20000000f00 */
[----:B------:R-:W-:Y:S02]  /*bcf0*/  IMAD.SHL.U32 R15, R7, 0x80, RZ ;  /* 0x00000080070f7824 */ /* 0x000fe400078e00ff */
[----:B------:R-:W-:Y:S02]  /*bd00*/  IMAD.MOV.U32 R21, RZ, RZ, RZ ;  /* 0x000000ffff157224 */ /* 0x000fe400078e00ff */
[----:B------:R-:W-:Y:S02]  /*bd10*/  IMAD.MOV.U32 R4, RZ, RZ, R11 ;  /* 0x000000ffff047224 */ /* 0x000fe400078e000b */
[----:B------:R-:W-:Y:S02]  /*bd20*/  IMAD.MOV.U32 R7, RZ, RZ, R3 ;  /* 0x000000ffff077224 */ /* 0x000fe400078e0003 */
[----:B------:R-:W-:-:S07]  /*bd30*/  IMAD.SHL.U32 R20, R13, 0x80, RZ ;  /* 0x000000800d147824 */ /* 0x000fce00078e00ff */
.L_x_298:
[----:B------:R-:W0:Y:S01]  /*bd40*/  S2UR UR8, SR_CgaCtaId ;  /* 0x00000000000879c3 */ /* 0x000e220000008800 */
[----:B------:R-:W-:Y:S02]  /*bd50*/  MOV R13, 0x400 ;  /* 0x00000400000d7802 */ /* 0x000fe40000000f00 */
[----:B------:R-:W-:-:S13]  /*bd60*/  LOP3.LUT P1, RZ, R18, 0x7f, RZ, 0xc0, !PT ;  /* 0x0000007f12ff7812 */ /* 0x000fda000782c0ff */
[----:B------:R-:W1:Y:S01]  /*bd70*/  @!P1 LDC R14, c[0x0][0x500] ;  /* 0x00014000ff0e9b82 */ /* 0x000e620000000800 */
[----:B0-----:R-:W-:-:S05]  /*bd80*/  IMAD.U32 R10, RZ, RZ, UR8 ;  /* 0x00000008ff0a7e24 */ /* 0x001fca000f8e00ff */
[----:B------:R-:W-:Y:S02]  /*bd90*/  LEA R24, R10, R13, 0x18 ;  /* 0x0000000d0a187211 */ /* 0x000fe400078ec0ff */
[----:B------:R-:W-:-:S03]  /*bda0*/  SHF.L.U32 R13, R5, 0x1f, RZ ;  /* 0x0000001f050d7819 */ /* 0x000fc600000006ff */
[----:B------:R-:W-:-:S04]  /*bdb0*/  IMAD R22, R7, 0x8, R24 ;  /* 0x0000000807167824 */ /* 0x000fc800078e0218 */
[----:B------:R-:W0:Y:S02]  /*bdc0*/  SYNCS.PHASECHK.TRANS64.TRYWAIT P0, [R22+URZ+0x20], R13 ;  /* 0x0000200d160075a7 */ /* 0x000e24000800017f */
[----:B01----:R-:W-:Y:S05]  /*bdd0*/  @!P0 BRA `(.L_x_296) ;  /* 0x0000000c00a88947 */ /* 0x003fea0003800000 */
.L_x_315:
[----:B0-----:R-:W-:Y:S01]  /*bde0*/  PRMT R13, R12, 0x9910, RZ ;  /* 0x000099100c0d7816 */ /* 0x001fe200000000ff */
[----:B------:R0:W-:Y:S03]  /*bdf0*/  @!P1 SYNCS.ARRIVE.TRANS64 RZ, [R22+URZ], R14 ;  /* 0x0000000e16ff99a7 */ /* 0x0001e6000800003f */
[----:B------:R-:W-:-:S13]  /*be00*/  ISETP.NE.AND P0, PT, R13, 0x2, PT ;  /* 0x000000020d00780c */ /* 0x000fda0003f05270 */
[----:B0-----:R-:W-:Y:S05]  /*be10*/  @P0 BRA `(.L_x_297) ;  /* 0x0000000000040947 */ /* 0x001fea0003800000 */
[----:B------:R-:W-:Y:S01]  /*be20*/  BPT.TRAP 0x1 ;  /* 0x000000040000795c */ /* 0x000fe20000300000 */
.L_x_297:
[----:B------:R-:W-:Y:S01]  /*be30*/  IMAD.SHL.U32 R13, R7, 0x8000, RZ ;  /* 0x00008000070d7824 */ /* 0x000fe200078e00ff */
[----:B------:R-:W-:Y:S01]  /*be40*/  R2UR UR34, R21 ;  /* 0x00000000152272ca */ /* 0x000fe200000e0000 */
[----:B------:R-:W-:Y:S01]  /*be50*/  VIADD R4, R4, 0xffffffff ;  /* 0xffffffff04047836 */ /* 0x000fe20000000000 */
[----:B------:R-:W-:Y:S01]  /*be60*/  R2UR UR33, R22 ;  /* 0x00000000162172ca */ /* 0x000fe200000e0000 */
[--C-:B------:R-:W-:Y:S01]  /*be70*/  IMAD R14, R10, 0x2000, R13.reuse ;  /* 0x000020000a0e7824 */ /* 0x100fe200078e020d */
[----:B------:R-:W-:Y:S01]  /*be80*/  R2UR UR36, R6 ;  /* 0x00000000062472ca */ /* 0x000fe200000e0000 */
[----:B------:R-:W-:Y:S01]  /*be90*/  IMAD.IADD R13, R24, 0x1, R13 ;  /* 0x00000001180d7824 */ /* 0x000fe200078e020d */
[----:B------:R-:W-:Y:S01]  /*bea0*/  R2UR UR35, R20 ;  /* 0x00000000142372ca */ /* 0x000fe200000e0000 */
[----:B------:R-:W-:Y:S01]  /*beb0*/  IMAD R14, R14, 0x2, R24 ;  /* 0x000000020e0e7824 */ /* 0x000fe200078e0218 */
[----:B------:R-:W-:Y:S01]  /*bec0*/  UIADD3 UR14, UP0, UR38, 0xf0, URZ ;  /* 0x000000f0260e7890 */ /* 0x000fe2000ff1e03f */
[----:B------:R-:W-:Y:S01]  /*bed0*/  R2UR UR19, R15 ;  /* 0x000000000f1372ca */ /* 0x000fe200000e0000 */
[----:B------:R-:W-:Y:S01]  /*bee0*/  UIADD3 UR40, UP1, UR38, 0x1f0, URZ ;  /* 0x000001f026287890 */ /* 0x000fe2000ff3e03f */
[----:B------:R-:W-:Y:S01]  /*bef0*/  R2UR UR8, R13 ;  /* 0x000000000d0872ca */ /* 0x000fe200000e0000 */
[----:B------:R-:W-:Y:S01]  /*bf00*/  UIADD3.X UR15, URZ, UR39, URZ, UP0, !UPT ;  /* 0x000000273f0f7290 */ /* 0x000fe200087fe43f */
[----:B------:R-:W-:Y:S01]  /*bf10*/  R2UR UR24, R14 ;  /* 0x000000000e1872ca */ /* 0x000fe200000e0000 */
[----:B------:R-:W-:Y:S01]  /*bf20*/  UIADD3 UR26, UR34, 0x40, URZ ;  /* 0x00000040221a7890 */ /* 0x000fe2000fffe03f */
[----:B------:R-:W-:Y:S01]  /*bf30*/  ISETP.GT.AND P1, PT, R4, 0x1, PT ;  /* 0x000000010400780c */ /* 0x000fe20003f24270 */
[----:B------:R-:W-:Y:S01]  /*bf40*/  UIADD3.X UR41, URZ, UR39, URZ, UP1, !UPT ;  /* 0x000000273f297290 */ /* 0x000fe20008ffe43f */
[----:B------:R-:W-:Y:S01]  /*bf50*/  VIADD R7, R7, 0x1 ;  /* 0x0000000107077836 */ /* 0x000fe20000000000 */
[----:B------:R-:W-:Y:S01]  /*bf60*/  UMOV UR13, 0x30000 ;  /* 0x00030000000d7882 */ /* 0x000fe20000000000 */
[----:B------:R-:W-:Y:S01]  /*bf70*/  UMOV UR22, 0x0 ;  /* 0x0000000000167882 */ /* 0x000fe20000000000 */
[----:B------:R-:W-:Y:S01]  /*bf80*/  UMOV UR23, 0x10000000 ;  /* 0x1000000000177882 */ /* 0x000fe20000000000 */
[----:B------:R-:W-:Y:S01]  /*bf90*/  UMOV UR25, UR33 ;  /* 0x0000002100197c82 */ /* 0x000fe20008000000 */
[----:B------:R-:W-:Y:S01]  /*bfa0*/  ISETP.NE.AND P0, PT, R7, 0x4, PT ;  /* 0x000000040700780c */ /* 0x000fe20003f05270 */
[----:B------:R-:W-:Y:S01]  /*bfb0*/  UMOV UR28, UR36 ;  /* 0x00000024001c7c82 */ /* 0x000fe20008000000 */
[----:B------:R-:W-:Y:S01]  /*bfc0*/  UIADD3 UR16, UR8, 0x40100, URZ ;  /* 0x0004010008107890 */ /* 0x000fe2000fffe03f */
[----:B------:R-:W-:Y:S01]  /*bfd0*/  IADD3 R21, R21, 0x80, RZ ;  /* 0x0000008015157810 */ /* 0x000fe20007ffe0ff */
[----:B------:R-:W-:Y:S01]  /*bfe0*/  UIADD3 UR32, UR24, 0x100, URZ ;  /* 0x0000010018207890 */ /* 0x000fe2000fffe03f */
[----:B------:R-:W-:Y:S01]  /*bff0*/  SEL R14, RZ, 0x1, P0 ;  /* 0x00000001ff0e7807 */ /* 0x000fe20000000000 */
[----:B------:R-:W-:Y:S01]  /*c000*/  UIADD3 UR24, UR24, 0x8100, URZ ;  /* 0x0000810018187890 */ /* 0x000fe2000fffe03f */
[----:B------:R-:W-:Y:S01]  /*c010*/  SEL R7, R7, RZ, P0 ;  /* 0x000000ff07077207 */ /* 0x000fe20000000000 */
[----:B------:R-:W-:Y:S01]  /*c020*/  UIADD3 UR8, UR8, 0x44100, URZ ;  /* 0x0004410008087890 */ /* 0x000fe2000fffe03f */
[----:B------:R-:W-:Y:S01]  /*c030*/  LOP3.LUT R5, R5, R14, RZ, 0x3c, !PT ;  /* 0x0000000e05057212 */ /* 0x000fe200078e3cff */
[----:B------:R-:W-:Y:S01]  /*c040*/  UMOV UR27, UR35 ;  /* 0x00000023001b7c82 */ /* 0x000fe20008000000 */
[----:B------:R-:W-:Y:S01]  /*c050*/  UMOV UR17, UR33 ;  /* 0x0000002100117c82 */ /* 0x000fe20008000000 */
[----:B------:R-:W-:Y:S01]  /*c060*/  UMOV UR18, UR34 ;  /* 0x0000002200127c82 */ /* 0x000fe20008000000 */
[----:B------:R-:W-:Y:S01]  /*c070*/  UMOV UR20, UR36 ;  /* 0x0000002400147c82 */ /* 0x000fe20008000000 */
[----:B------:R0:W-:Y:S01]  /*c080*/  UTMALDG.3D.MULTICAST [UR32], [UR14], UR13, desc[UR22] ;  /* 0x000016200e0073b4 */ /* 0x0001e2000801180d */
[----:B------:R-:W-:Y:S01]  /*c090*/  UMOV UR9, UR33 ;  /* 0x0000002100097c82 */ /* 0x000fe20008000000 */
[----:B------:R-:W-:Y:S01]  /*c0a0*/  UMOV UR11, UR19 ;  /* 0x00000013000b7c82 */ /* 0x000fe20008000000 */
[----:B------:R-:W-:Y:S01]  /*c0b0*/  UMOV UR12, UR36 ;  /* 0x00000024000c7c82 */ /* 0x000fe20008000000 */
[----:B------:R-:W-:Y:S01]  /*c0c0*/  UMOV UR10, UR26 ;  /* 0x0000001a000a7c82 */ /* 0x000fe20008000000 */
[----:B------:R0:W-:Y:S01]  /*c0d0*/  UTMALDG.3D.MULTICAST [UR24], [UR14], UR13, desc[UR22] ;  /* 0x000016180e0073b4 */ /* 0x0001e2000801180d */
[----:B------:R0:W-:Y:S01]  /*c0e0*/  UTMALDG.3D [UR16], [UR40], desc[UR22] ;  /* 0x00001610280075b4 */ /* 0x0001e20008011000 */
[----:B------:R0:W-:Y:S02]  /*c0f0*/  UTMALDG.3D [UR8], [UR40], desc[UR22] ;  /* 0x00001608280075b4 */ /* 0x0001e40008011000 */
[----:B0-----:R-:W-:Y:S05]  /*c100*/  @P1 BRA `(.L_x_298) ;  /* 0xfffffffc000c1947 */ /* 0x001fea000383ffff */
.L_x_295:
[----:B------:R-:W-:Y:S05]  /*c110*/  BSYNC B1 ;  /* 0x0000000000017941 */ /* 0x000fea0003800000 */
.L_x_294:
[----:B------:R-:W-:Y:S01]  /*c120*/  LOP3.LUT P1, RZ, R9, 0xff, RZ, 0xc0, !PT ;  /* 0x000000ff09ff7812 */ /* 0x000fe2000782c0ff */
[----:B------:R-:W-:Y:S01]  /*c130*/  IMAD.IADD R3, R8, 0x1, R3 ;  /* 0x0000000108037824 */ /* 0x000fe200078e0203 */
[----:B------:R-:W-:Y:S01]  /*c140*/  IADD3 R16, P2, R16, UR30, RZ ;  /* 0x0000001e10107c10 */ /* 0x000fe2000ff5e0ff */
[----:B------:R-:W-:Y:S01]  /*c150*/  ULDC.64 UR8, c[0x0][0x650] ;  /* 0x0001940000087ab9 */ /* 0x000fe20000000a00 */
[----:B------:R-:W-:Y:S01]  /*c160*/  BSSY B1, `(.L_x_299) ;  /* 0x000006c000017945 */ /* 0x000fe20003800000 */
[----:B------:R-:W-:Y:S01]  /*c170*/  IMAD.MOV.U32 R13, RZ, RZ, -0x1 ;  /* 0xffffffffff0d7424 */ /* 0x000fe200078e00ff */
[----:B------:R-:W-:Y:S01]  /*c180*/  ISETP.GT.U32.AND P0, PT, R3, 0x3, PT ;  /* 0x000000030300780c */ /* 0x000fe20003f04070 */
[----:B------:R-:W-:Y:S01]  /*c190*/  IMAD.MOV.U32 R7, RZ, RZ, -0x1 ;  /* 0xffffffffff077424 */ /* 0x000fe200078e00ff */
[----:B------:R-:W-:Y:S01]  /*c1a0*/  SHF.R.U32.HI R4, RZ, 0x2, R3 ;  /* 0x00000002ff047819 */ /* 0x000fe20000011603 */
[----:B------:R-:W-:Y:S01]  /*c1b0*/  IMAD.MOV.U32 R6, RZ, RZ, -0x1 ;  /* 0xffffffffff067424 */ /* 0x000fe200078e00ff */
[----:B------:R-:W-:-:S02]  /*c1c0*/  ISETP.LT.U32.AND P0, PT, R8, 0x4, P0 ;  /* 0x000000040800780c */ /* 0x000fc40000701070 */
[----:B------:R-:W-:Y:S01]  /*c1d0*/  IADD3.X R17, R17, UR7, RZ, P2, !PT ;  /* 0x0000000711117c10 */ /* 0x000fe200097fe4ff */
[----:B------:R-:W0:Y:S01]  /*c1e0*/  @P1 S2R R10, SR_CgaCtaId ;  /* 0x00000000000a1919 */ /* 0x000e220000008800 */
[----:B------:R-:W-:Y:S02]  /*c1f0*/  @P1 MOV R5, 0x400 ;  /* 0x0000040000051802 */ /* 0x000fe40000000f00 */
[----:B------:R-:W-:Y:S02]  /*c200*/  ISETP.GE.U32.AND P2, PT, R16, UR8, PT ;  /* 0x0000000810007c0c */ /* 0x000fe4000bf46070 */
[----:B------:R-:W-:Y:S02]  /*c210*/  LOP3.LUT R4, R4, 0x1, RZ, 0xc0, !PT ;  /* 0x0000000104047812 */ /* 0x000fe400078ec0ff */
[----:B------:R-:W-:Y:S02]  /*c220*/  LOP3.LUT R3, R3, 0x3, RZ, 0xc0, !PT ;  /* 0x0000000303037812 */ /* 0x000fe400078ec0ff */
[----:B------:R-:W-:-:S02]  /*c230*/  PRMT R9, RZ, 0x7610, R9 ;  /* 0x00007610ff097816 */ /* 0x000fc40000000009 */
[----:B0-----:R-:W-:-:S04]  /*c240*/  @P1 LEA R5, R10, R5, 0x18 ;  /* 0x000000050a051211 */ /* 0x001fc800078ec0ff */
[----:B------:R0:W-:Y:S01]  /*c250*/  @P1 SYNCS.ARRIVE.TRANS64.A1T0 RZ, [R5+URZ+0x58], RZ ;  /* 0x000058ff05ff19a7 */ /* 0x0001e2000810003f */
[----:B------:R-:W-:-:S04]  /*c260*/  ISETP.NE.U32.AND P1, PT, R4, 0x1, PT ;  /* 0x000000010400780c */ /* 0x000fc80003f25070 */
[----:B------:R-:W-:Y:S02]  /*c270*/  ISETP.GT.U32.AND P1, PT, R8, 0x3, !P1 ;  /* 0x000000030800780c */ /* 0x000fe40004f24070 */
[----:B0-----:R-:W-:Y:S02]  /*c280*/  SEL R5, RZ, 0x1, !P0 ;  /* 0x00000001ff057807 */ /* 0x001fe40004000000 */
[----:B------:R-:W-:Y:S02]  /*c290*/  ISETP.GE.U32.AND.EX P0, PT, R17, UR9, PT, P2 ;  /* 0x0000000911007c0c */ /* 0x000fe4000bf06120 */
[----:B------:R-:W-:-:S04]  /*c2a0*/  SEL R4, RZ, 0x1, !P1 ;  /* 0x00000001ff047807 */ /* 0x000fc80004800000 */
[----:B------:R-:W-:Y:S02]  /*c2b0*/  LOP3.LUT R0, R4, R0, R5, 0x96, !PT ;  /* 0x0000000004007212 */ /* 0x000fe400078e9605 */
[----:B------:R-:W-:-:S05]  /*c2c0*/  PRMT R4, RZ, 0x7610, R4 ;  /* 0x00007610ff047816 */ /* 0x000fca0000000004 */
[----:B------:R-:W-:Y:S05]  /*c2d0*/  @P0 BRA `(.L_x_300) ;  /* 0x0000000400500947 */ /* 0x000fea0003800000 */
[----:B------:R-:W0:Y:S01]  /*c2e0*/  S2R R15, SR_CTAID.X ;  /* 0x00000000000f7919 */ /* 0x000e220000002500 */
[----:B------:R-:W-:Y:S01]  /*c2f0*/  ULDC.64 UR8, c[0x0][0x628] ;  /* 0x00018a0000087ab9 */ /* 0x000fe20000000a00 */
[----:B------:R-:W1:Y:S01]  /*c300*/  LDC R20, c[0x0][0x144] ;  /* 0x00005100ff147b82 */ /* 0x000e620000000800 */
[----:B------:R-:W-:Y:S01]  /*c310*/  ISETP.NE.U32.AND P0, PT, RZ, UR8, PT ;  /* 0x00000008ff007c0c */ /* 0x000fe2000bf05070 */
[----:B------:R-:W2:Y:S01]  /*c320*/  S2R R13, SR_CTAID.Y ;  /* 0x00000000000d7919 */ /* 0x000ea20000002600 */
[----:B------:R-:W-:Y:S01]  /*c330*/  ULDC UR11, c[0x0][0x630] ;  /* 0x00018c00000b7ab9 */ /* 0x000fe20000000800 */
[----:B------:R-:W-:Y:S01]  /*c340*/  ULDC UR12, c[0x0][0x150] ;  /* 0x00005400000c7ab9 */ /* 0x000fe20000000800 */
[----:B------:R-:W-:Y:S01]  /*c350*/  ISETP.NE.AND.EX P0, PT, RZ, UR9, PT, P0 ;  /* 0x00000009ff007c0c */ /* 0x000fe2000bf05300 */
[----:B------:R-:W-:Y:S02]  /*c360*/  IMAD.MOV.U32 R4, RZ, RZ, R16 ;  /* 0x000000ffff047224 */ /* 0x000fe400078e0010 */
[----:B------:R-:W-:Y:S01]  /*c370*/  IMAD.MOV.U32 R5, RZ, RZ, R17 ;  /* 0x000000ffff057224 */ /* 0x000fe200078e0011 */
[----:B0-----:R-:W-:-:S09]  /*c380*/  I2FP.F32.U32 R22, R15 ;  /* 0x0000000f00167245 */ /* 0x001fd20000201000 */
[----:B------:R-:W-:Y:S05]  /*c390*/  @!P0 BRA `(.L_x_301) ;  /* 0x0000000000288947 */ /* 0x000fea0003800000 */
[----:B------:R-:W-:Y:S02]  /*c3a0*/  ULDC UR10, c[0x0][0x634] ;  /* 0x00018d00000a7ab9 */ /* 0x000fe40000000800 */
[----:B------:R-:W-:-:S05]  /*c3b0*/  IADD3 R5, P0, R16, UR10, RZ ;  /* 0x0000000a10057c10 */ /* 0x000fca000ff1e0ff */
[----:B------:R-:W-:-:S04]  /*c3c0*/  IMAD.X R21, RZ, RZ, R17, P0 ;  /* 0x000000ffff157224 */ /* 0x000fc800000e0611 */
[----:B------:R-:W-:-:S04]  /*c3d0*/  IMAD.WIDE.U32 R6, R21, UR8, RZ ;  /* 0x0000000815067c25 */ /* 0x000fc8000f8e00ff */
[----:B------:R-:W-:-:S04]  /*c3e0*/  IMAD.WIDE.U32 R6, P0, R5, UR9, R6 ;  /* 0x0000000905067c25 */ /* 0x000fc8000f800006 */
[----:B------:R-:W-:-:S04]  /*c3f0*/  IMAD.WIDE.U32 R4, R5, UR8, RZ ;  /* 0x0000000805047c25 */ /* 0x000fc8000f8e00ff */
[----:B------:R-:W-:Y:S01]  /*c400*/  IMAD.MOV.U32 R4, RZ, RZ, R7 ;  /* 0x000000ffff047224 */ /* 0x000fe200078e0007 */
[----:B------:R-:W-:Y:S01]  /*c410*/  IADD3 RZ, P1, R5, R6, RZ ;  /* 0x0000000605ff7210 */ /* 0x000fe20007f3e0ff */
[----:B------:R-:W-:-:S04]  /*c420*/  IMAD.X R5, RZ, RZ, RZ, P0 ;  /* 0x000000ffff057224 */ /* 0x000fc800000e06ff */
[----:B------:R-:W-:-:S08]  /*c430*/  IMAD.WIDE.U32.X R4, R21, UR9, R4, P1 ;  /* 0x0000000915047c25 */ /* 0x000fd000088e0404 */
.L_x_301:
[----:B------:R-:W-:Y:S01]  /*c440*/  FMUL R22, R22, UR12 ;  /* 0x0000000c16167c20 */ /* 0x000fe20008400000 */
[--C-:B------:R-:W-:Y:S01]  /*c450*/  SHF.R.U64 R14, R4, UR11, R5.reuse ;  /* 0x0000000b040e7c19 */ /* 0x100fe20008001205 */
[----:B------:R-:W-:Y:S01]  /*c460*/  ULDC.64 UR8, c[0x0][0x620] ;  /* 0x0001880000087ab9 */ /* 0x000fe20000000a00 */
[----:B------:R-:W-:Y:S01]  /*c470*/  SHF.R.U32.HI R4, RZ, UR11, R5 ;  /* 0x0000000bff047c19 */ /* 0x000fe20008011605 */
[----:B------:R-:W-:Y:S01]  /*c480*/  ULDC.64 UR10, c[0x0][0x640] ;  /* 0x00019000000a7ab9 */ /* 0x000fe20000000a00 */
[----:B------:R-:W-:Y:S01]  /*c490*/  IADD3 R5, P0, RZ, -R14, RZ ;  /* 0x8000000eff057210 */ /* 0x000fe20007f1e0ff */
[----:B------:R-:W0:Y:S04]  /*c4a0*/  F2I.U32.TRUNC.NTZ R22, R22 ;  /* 0x0000001600167305 */ /* 0x000e28000020f000 */
[----:B------:R-:W-:Y:S01]  /*c4b0*/  IMAD.X R4, RZ, RZ, ~R4, P0 ;  /* 0x000000ffff047224 */ /* 0x000fe200000e0e04 */
[----:B------:R-:W-:-:S03]  /*c4c0*/  ISETP.NE.U32.AND P0, PT, RZ, UR10, PT ;  /* 0x0000000aff007c0c */ /* 0x000fc6000bf05070 */
[----:B------:R-:W-:Y:S01]  /*c4d0*/  IMAD R4, R4, UR8, RZ ;  /* 0x0000000804047c24 */ /* 0x000fe2000f8e02ff */
[----:B------:R-:W-:-:S03]  /*c4e0*/  ISETP.NE.AND.EX P0, PT, RZ, UR11, PT, P0 ;  /* 0x0000000bff007c0c */ /* 0x000fc6000bf05300 */
[C---:B------:R-:W-:Y:S01]  /*c4f0*/  IMAD R7, R5.reuse, UR9, R4 ;  /* 0x0000000905077c24 */ /* 0x040fe2000f8e0204 */
[----:B------:R-:W-:Y:S01]  /*c500*/  ULDC UR9, c[0x0][0x154] ;  /* 0x0000550000097ab9 */ /* 0x000fe20000000800 */
[----:B------:R-:W-:Y:S01]  /*c510*/  IMAD.WIDE.U32 R4, R5, UR8, R16 ;  /* 0x0000000805047c25 */ /* 0x000fe2000f8e0010 */
[----:B0-----:R-:W-:Y:S01]  /*c520*/  IADD3 R6, -R22, RZ, RZ ;  /* 0x000000ff16067210 */ /* 0x001fe20007ffe1ff */
[----:B------:R-:W-:Y:S02]  /*c530*/  ULDC UR8, c[0x0][0x618] ;  /* 0x0001860000087ab9 */ /* 0x000fe40000000800 */
[----:B------:R-:W-:Y:S02]  /*c540*/  IMAD.IADD R5, R5, 0x1, R7 ;  /* 0x0000000105057824 */ /* 0x000fe400078e0207 */
[----:B-1----:R-:W-:Y:S01]  /*c550*/  IMAD R15, R20, R6, R15 ;  /* 0x00000006140f7224 */ /* 0x002fe200078e020f */
[----:B--2---:R-:W-:Y:S01]  /*c560*/  I2FP.F32.U32 R6, R13 ;  /* 0x0000000d00067245 */ /* 0x004fe20000201000 */
[----:B------:R-:W0:Y:S01]  /*c570*/  LDC R20, c[0x0][0x148] ;  /* 0x00005200ff147b82 */ /* 0x000e220000000800 */
[----:B------:R-:W-:-:S02]  /*c580*/  SHF.R.U64 R21, R4, UR8, R5 ;  /* 0x0000000804157c19 */ /* 0x000fc40008001205 */
[----:B------:R-:W-:Y:S01]  /*c590*/  SHF.R.U32.HI R4, RZ, UR8, R5 ;  /* 0x00000008ff047c19 */ /* 0x000fe20008011605 */
[----:B------:R-:W-:Y:S01]  /*c5a0*/  FMUL R6, R6, UR9 ;  /* 0x0000000906067c20 */ /* 0x000fe20008400000 */
[----:B------:R-:W-:Y:S02]  /*c5b0*/  ULDC UR8, c[0x0][0x608] ;  /* 0x0001820000087ab9 */ /* 0x000fe40000000800 */
[--C-:B------:R-:W-:Y:S01]  /*c5c0*/  SHF.R.U64 R23, R21, UR8, R4.reuse ;  /* 0x0000000815177c19 */ /* 0x100fe20008001204 */
[----:B------:R1:W2:Y:S01]  /*c5d0*/  F2I.U32.TRUNC.NTZ R24, R6 ;  /* 0x0000000600187305 */ /* 0x0002a2000020f000 */
[----:B------:R-:W-:Y:S01]  /*c5e0*/  SHF.R.U32.HI R4, RZ, UR8, R4 ;  /* 0x00000008ff047c19 */ /* 0x000fe20008011604 */
[----:B------:R-:W-:-:S03]  /*c5f0*/  ULDC UR8, c[0x0][0x658] ;  /* 0x0001960000087ab9 */ /* 0x000fc60000000800 */
[--C-:B------:R-:W-:Y:S02]  /*c600*/  SHF.R.U64 R22, R23, UR8, R4.reuse ;  /* 0x0000000817167c19 */ /* 0x100fe40008001204 */
[----:B------:R-:W-:-:S03]  /*c610*/  SHF.R.U32.HI R25, RZ, UR8, R4 ;  /* 0x00000008ff197c19 */ /* 0x000fc60008011604 */
[----:B------:R-:W-:Y:S02]  /*c620*/  IMAD.MOV.U32 R4, RZ, RZ, R22 ;  /* 0x000000ffff047224 */ /* 0x000fe400078e0016 */
[----:B------:R-:W-:Y:S01]  /*c630*/  IMAD.MOV.U32 R5, RZ, RZ, R25 ;  /* 0x000000ffff057224 */ /* 0x000fe200078e0019 */
[----:B-1----:R-:W-:Y:S06]  /*c640*/  @!P0 BRA `(.L_x_302) ;  /* 0x0000000000288947 */ /* 0x002fec0003800000 */
        /* <DEDUP_REMOVED lines=10> */
.L_x_302:
[----:B------:R-:W-:Y:S01]  /*c6f0*/  ISETP.NE.AND P0, PT, R2, 0x1, PT ;  /* 0x000000010200780c */ /* 0x000fe20003f05270 */
[----:B------:R-:W-:Y:S01]  /*c700*/  ULDC UR8, c[0x0][0x648] ;  /* 0x0001920000087ab9 */ /* 0x000fe20000000800 */
[----:B------:R-:W-:Y:S01]  /*c710*/  LOP3.LUT R23, R23, UR6, RZ, 0xc0, !PT ;  /* 0x0000000617177c12 */ /* 0x000fe2000f8ec0ff */
[----:B--2---:R-:W-:Y:S01]  /*c720*/  IMAD.MOV R24, RZ, RZ, -R24 ;  /* 0x000000ffff187224 */ /* 0x004fe200078e0a18 */
[----:B------:R-:W-:Y:S01]  /*c730*/  SHF.R.U64 R4, R4, UR8, R5 ;  /* 0x0000000804047c19 */ /* 0x000fe20008001205 */
[----:B------:R-:W-:Y:S01]  /*c740*/  ULDC UR8, c[0x0][0x638] ;  /* 0x00018e0000087ab9 */ /* 0x000fe20000000800 */
[----:B------:R-:W-:Y:S01]  /*c750*/  LOP3.LUT R21, R21, UR4, RZ, 0xc0, !PT ;  /* 0x0000000415157c12 */ /* 0x000fe2000f8ec0ff */
[----:B------:R-:W-:Y:S01]  /*c760*/  ULDC UR9, c[0x0][0x610] ;  /* 0x0001840000097ab9 */ /* 0x000fe20000000800 */
[----:B------:R-:W-:Y:S02]  /*c770*/  IMAD.MOV.U32 R6, RZ, RZ, R14 ;  /* 0x000000ffff067224 */ /* 0x000fe400078e000e */
[----:B------:R-:W-:-:S02]  /*c780*/  IMAD.MOV R5, RZ, RZ, -R4 ;  /* 0x000000ffff057224 */ /* 0x000fc400078e0a04 */
[----:B------:R-:W-:Y:S02]  /*c790*/  IMAD R4, R4, UR5, R23 ;  /* 0x0000000504047c24 */ /* 0x000fe4000f8e0217 */
[----:B0-----:R-:W-:Y:S02]  /*c7a0*/  @P0 IMAD R15, R20, R24, R13 ;  /* 0x00000018140f0224 */ /* 0x001fe400078e020d */
[----:B------:R-:W-:Y:S01]  /*c7b0*/  IMAD R22, R5, UR8, R22 ;  /* 0x0000000805167c24 */ /* 0x000fe2000f8e0216 */
[----:B------:R-:W-:Y:S01]  /*c7c0*/  ULDC UR8, c[0x0][0x600] ;  /* 0x0001800000087ab9 */ /* 0x000fe20000000800 */
[----:B------:R-:W-:Y:S02]  /*c7d0*/  IMAD R15, R4, UR9, R15 ;  /* 0x00000009040f7c24 */ /* 0x000fe4000f8e020f */
[----:B------:R-:W-:Y:S02]  /*c7e0*/  IMAD R22, R22, UR8, R21 ;  /* 0x0000000816167c24 */ /* 0x000fe4000f8e0215 */
[----:B------:R-:W-:-:S03]  /*c7f0*/  IMAD.MOV.U32 R4, RZ, RZ, 0x1 ;  /* 0x00000001ff047424 */ /* 0x000fc600078e00ff */
[----:B------:R-:W-:Y:S02]  /*c800*/  SEL R7, R22, R15, !P0 ;  /* 0x0000000f16077207 */ /* 0x000fe40004000000 */
[----:B------:R-:W-:-:S07]  /*c810*/  SEL R13, R15, R22, !P0 ;  /* 0x000000160f0d7207 */ /* 0x000fce0004000000 */
.L_x_300:
[----:B------:R-:W-:Y:S05]  /*c820*/  BSYNC B1 ;  /* 0x0000000000017941 */ /* 0x000fea0003800000 */
.L_x_299:
[----:B------:R-:W-:-:S13]  /*c830*/  LOP3.LUT P0, RZ, R4, 0xff, RZ, 0xc0, !PT ;  /* 0x000000ff04ff7812 */ /* 0x000fda000780c0ff */
[----:B------:R-:W-:Y:S05]  /*c840*/  @P0 BRA `(.L_x_303) ;  /* 0xfffffff400040947 */ /* 0x000fea000383ffff */
[----:B------:R-:W-:Y:S05]  /*c850*/  BSYNC B0 ;  /* 0x0000000000007941 */ /* 0x000fea0003800000 */
.L_x_292:
[----:B------:R-:W-:-:S03]  /*c860*/  UMOV UR8, 0xffffffff ;  /* 0xffffffff00087882 */ /* 0x000fc60000000000 */
[----:B------:R-:W-:Y:S05]  /*c870*/  BRA.DIV UR8, `(.L_x_304) ;  /* 0x0000000608147947 */ /* 0x000fea000b800000 */
[----:B------:R-:W-:-:S13]  /*c880*/  ELECT P6, URZ, PT ;  /* 0x00000000003f782f */ /* 0x000fda00038c0000 */
.L_x_318:
[----:B------:R-:W-:Y:S04]  /*c890*/  BSSY B0, `(.L_x_305) ;  /* 0x000002b000007945 */ /* 0x000fe80003800000 */
[----:B------:R-:W-:Y:S05]  /*c8a0*/  @!P6 BRA `(.L_x_306) ;  /* 0x0000000000a4e947 */ /* 0x000fea0003800000 */
[----:B------:R-:W-:-:S04]  /*c8b0*/  LOP3.LUT R19, R19, 0x2, RZ, 0xfc, !PT ;  /* 0x0000000213137812 */ /* 0x000fc800078efcff */
[----:B------:R-:W-:-:S13]  /*c8c0*/  ISETP.NE.AND P0, PT, R19, 0x3, PT ;  /* 0x000000031300780c */ /* 0x000fda0003f05270 */
[----:B------:R-:W-:Y:S05]  /*c8d0*/  @!P0 BRA `(.L_x_307) ;  /* 0x0000000000048947 */ /* 0x000fea0003800000 */
[----:B------:R-:W-:Y:S01]  /*c8e0*/  BPT.TRAP 0x1 ;  /* 0x000000040000795c */ /* 0x000fe20000300000 */
.L_x_307:
[----:B------:R-:W0:Y:S01]  /*c8f0*/  S2R R5, SR_CgaCtaId ;  /* 0x0000000000057919 */ /* 0x000e220000008800 */
[----:B------:R-:W-:Y:S02]  /*c900*/  MOV R2, 0x400 ;  /* 0x0000040000027802 */ /* 0x000fe40000000f00 */
[----:B------:R-:W-:Y:S02]  /*c910*/  SHF.L.U32 R4, R0, 0x1f, RZ ;  /* 0x0000001f00047819 */ /* 0x000fe400000006ff */
[----:B0-----:R-:W-:-:S04]  /*c920*/  LEA R2, R5, R2, 0x18 ;  /* 0x0000000205027211 */ /* 0x001fc800078ec0ff */
[----:B------:R-:W-:-:S05]  /*c930*/  IADD3 R2, R2, 0x20, RZ ;  /* 0x0000002002027810 */ /* 0x000fca0007ffe0ff */
[C---:B------:R-:W-:Y:S02]  /*c940*/  IMAD R7, R3.reuse, 0x8, R2 ;  /* 0x0000000803077824 */ /* 0x040fe400078e0202 */
[----:B------:R-:W-:Y:S02]  /*c950*/  VIADD R3, R3, 0x1 ;  /* 0x0000000103037836 */ /* 0x000fe40000000000 */
[----:B------:R-:W0:Y:S03]  /*c960*/  SYNCS.PHASECHK.TRANS64.TRYWAIT P0, [R7+URZ], R4 ;  /* 0x00000004070075a7 */ /* 0x000e26000800017f */
[----:B------:R-:W-:-:S04]  /*c970*/  ISETP.NE.AND P1, PT, R3, 0x4, PT ;  /* 0x000000040300780c */ /* 0x000fc80003f25270 */
[----:B------:R-:W-:Y:S02]  /*c980*/  SEL R5, RZ, 0x1, P1 ;  /* 0x00000001ff057807 */ /* 0x000fe40000800000 */
[----:B------:R-:W-:Y:S02]  /*c990*/  SEL R3, R3, RZ, P1 ;  /* 0x000000ff03037207 */ /* 0x000fe40000800000 */
[----:B------:R-:W-:-:S03]  /*c9a0*/  LOP3.LUT R6, R0, R5, RZ, 0x3c, !PT ;  /* 0x0000000500067212 */ /* 0x000fc600078e3cff */
[----:B------:R-:W-:Y:S01]  /*c9b0*/  IMAD R8, R3, 0x8, R2 ;  /* 0x0000000803087824 */ /* 0x000fe200078e0202 */
[----:B------:R-:W-:Y:S01]  /*c9c0*/  SHF.L.U32 R5, R6, 0x1f, RZ ;  /* 0x0000001f06057819 */ /* 0x000fe200000006ff */
[----:B0-----:R-:W-:Y:S06]  /*c9d0*/  @!P0 BRA `(.L_x_308) ;  /* 0x0000000000dc8947 */ /* 0x001fec0003800000 */
.L_x_319:
[----:B------:R-:W1:Y:S01]  /*c9e0*/  SYNCS.PHASECHK.TRANS64.TRYWAIT P0, [R8+URZ], R5 ;  /* 0x00000005080075a7 */ /* 0x000e62000800017f */
[----:B------:R-:W-:-:S05]  /*c9f0*/  VIADD R0, R3, 0x1 ;  /* 0x0000000103007836 */ /* 0x000fca0000000000 */
[----:B------:R-:W-:-:S04]  /*ca00*/  ISETP.NE.AND P1, PT, R0, 0x4, PT ;  /* 0x000000040000780c */ /* 0x000fc80003f25270 */
[----:B------:R-:W-:Y:S02]  /*ca10*/  SEL R3, RZ, 0x1, P1 ;  /* 0x00000001ff037807 */ /* 0x000fe40000800000 */
[----:B0-----:R-:W-:Y:S02]  /*ca20*/  SEL R7, R0, RZ, P1 ;  /* 0x000000ff00077207 */ /* 0x001fe40000800000 */
[----:B------:R-:W-:-:S03]  /*ca30*/  LOP3.LUT R9, R6, R3, RZ, 0x3c, !PT ;  /* 0x0000000306097212 */ /* 0x000fc600078e3cff */
[----:B------:R-:W-:Y:S01]  /*ca40*/  IMAD R11, R7, 0x8, R2 ;  /* 0x00000008070b7824 */ /* 0x000fe200078e0202 */
[----:B------:R-:W-:Y:S01]  /*ca50*/  SHF.L.U32 R6, R9, 0x1f, RZ ;  /* 0x0000001f09067819 */ /* 0x000fe200000006ff */
[----:B-1----:R-:W-:Y:S06]  /*ca60*/  @!P0 BRA `(.L_x_309) ;  /* 0x0000000000cc8947 */ /* 0x002fec0003800000 */
.L_x_320:
[----:B------:R-:W1:Y:S01]  /*ca70*/  SYNCS.PHASECHK.TRANS64.TRYWAIT P0, [R11+URZ], R6 ;  /* 0x000000060b0075a7 */ /* 0x000e62000800017f */
[----:B------:R-:W-:-:S05]  /*ca80*/  VIADD R0, R7, 0x1 ;  /* 0x0000000107007836 */ /* 0x000fca0000000000 */
[----:B------:R-:W-:-:S04]  /*ca90*/  ISETP.NE.AND P1, PT, R0, 0x4, PT ;  /* 0x000000040000780c */ /* 0x000fc80003f25270 */
[----:B------:R-:W-:Y:S02]  /*caa0*/  SEL R4, RZ, 0x1, P1 ;  /* 0x00000001ff047807 */ /* 0x000fe40000800000 */
[----:B------:R-:W-:Y:S02]  /*cab0*/  SEL R3, R0, RZ, P1 ;  /* 0x000000ff00037207 */ /* 0x000fe40000800000 */
[----:B------:R-:W-:Y:S01]  /*cac0*/  LOP3.LUT R0, R9, R4, RZ, 0x3c, !PT ;  /* 0x0000000409007212 */ /* 0x000fe200078e3cff */
[----:B-1----:R-:W-:Y:S06]  /*cad0*/  @!P0 BRA `(.L_x_310) ;  /* 0x0000000000c48947 */ /* 0x002fec0003800000 */
.L_x_321:
[----:B------:R-:W-:Y:S01]  /*cae0*/  IMAD R3, R3, 0x8, R2 ;  /* 0x0000000803037824 */ /* 0x000fe200078e0202 */
[----:B------:R-:W-:-:S07]  /*caf0*/  SHF.L.U32 R0, R0, 0x1f, RZ ;  /* 0x0000001f00007819 */ /* 0x000fce00000006ff */
.L_x_311:
[----:B--2---:R2:W3:Y:S02]  /*cb00*/  SYNCS.PHASECHK.TRANS64.TRYWAIT P0, [R3+URZ], R0 ;  /* 0x00000000030075a7 */ /* 0x0044e4000800017f */
[----:B---3--:R-:W-:Y:S05]  /*cb10*/  @!P0 NANOSLEEP.SYNCS 0x989680 ;  /* 0x009896800000895d */ /* 0x008fea0003900000 */
[----:B------:R-:W3:Y:S02]  /*cb20*/  @!P0 SYNCS.PHASECHK.TRANS64 P0, [R3+URZ], R0 ;  /* 0x00000000030085a7 */ /* 0x000ee4000800007f */
[----:B---3--:R-:W-:Y:S05]  /*cb30*/  @!P0 BRA `(.L_x_311) ;  /* 0xfffffffc00f08947 */ /* 0x008fea000383ffff */
.L_x_306:
[----:B------:R-:W-:Y:S05]  /*cb40*/  BSYNC B0 ;  /* 0x0000000000007941 */ /* 0x000fea0003800000 */
.L_x_305:
[----:B------:R-:W-:Y:S05]  /*cb50*/  EXIT ;  /* 0x000000000000794d */ /* 0x000fea0003800000 */
.L_x_21:
[----:B---3--:R3:W4:Y:S02]  /*cb60*/  SYNCS.PHASECHK.TRANS64.TRYWAIT P1, [R3+URZ], R0 ;  /* 0x00000000030075a7 */ /* 0x008724000802017f */
[----:B----4-:R-:W-:Y:S05]  /*cb70*/  @!P1 NANOSLEEP.SYNCS 0x989680 ;  /* 0x009896800000995d */ /* 0x010fea0003900000 */
[----:B------:R-:W4:Y:S02]  /*cb80*/  @!P1 SYNCS.PHASECHK.TRANS64 P1, [R3+URZ], R0 ;  /* 0x00000000030095a7 */ /* 0x000f24000802007f */
[----:B----4-:R-:W-:Y:S05]  /*cb90*/  @!P1 BRA `(.L_x_21) ;  /* 0xfffffffc00f09947 */ /* 0x010fea000383ffff */
[----:B------:R-:W-:Y:S05]  /*cba0*/  BRA `(.L_x_20) ;  /* 0xffffff4800407947 */ /* 0x000fea000383ffff */
.L_x_26:
[----:B-1----:R1:W2:Y:S02]  /*cbb0*/  SYNCS.PHASECHK.TRANS64.TRYWAIT P1, [R5+URZ], R4 ;  /* 0x00000004050075a7 */ /* 0x0022a4000802017f */
[----:B--2---:R-:W-:Y:S05]  /*cbc0*/  @!P1 NANOSLEEP.SYNCS 0x989680 ;  /* 0x009896800000995d */ /* 0x004fea0003900000 */
[----:B------:R-:W2:Y:S02]  /*cbd0*/  @!P1 SYNCS.PHASECHK.TRANS64 P1, [R5+URZ], R4 ;  /* 0x00000004050095a7 */ /* 0x000ea4000802007f */
[----:B--2---:R-:W-:Y:S05]  /*cbe0*/  @!P1 BRA `(.L_x_26) ;  /* 0xfffffffc00f09947 */ /* 0x004fea000383ffff */
[----:B------:R-:W-:Y:S05]  /*cbf0*/  BRA `(.L_x_25) ;  /* 0xffffff5000447947 */ /* 0x000fea000383ffff */
.L_x_293:
[----:B------:R-:W-:Y:S01]  /*cc00*/  BSSY B1, `(.L_x_312) ;  /* 0x0000006000017945 */ /* 0x000fe20003800000 */
[----:B------:R-:W-:-:S07]  /*cc10*/  IMAD.MOV.U32 R15, RZ, RZ, -0x1 ;  /* 0xffffffffff0f7424 */ /* 0x000fce00078e00ff */
[----:B------:R-:W-:Y:S05]  /*cc20*/  WARPSYNC.COLLECTIVE R15, `(.L_x_313) ;  /* 0x000000000f0c7348 */ /* 0x000fea0003c00000 */
[----:B------:R-:W-:Y:S02]  /*cc30*/  ELECT P6, UR62, PT ;  /* 0x00000000003e782f */ /* 0x000fe400038c0000 */
[----:B------:R-:W-:Y:S01]  /*cc40*/  MOV R14, UR62 ;  /* 0x0000003e000e7c02 */ /* 0x000fe20008000f00 */
[----:B------:R-:W-:Y:S10]  /*cc50*/  ENDCOLLECTIVE ;  /* 0x000000000000791b */ /* 0x000ff40003800000 */
.L_x_313:
[----:B------:R-:W-:Y:S05]  /*cc60*/  BSYNC B1 ;  /* 0x0000000000017941 */ /* 0x000fea0003800000 */
.L_x_312:
[----:B------:R-:W-:Y:S05]  /*cc70*/  BRA `(.L_x_314) ;  /* 0xfffffff000047947 */ /* 0x000fea000383ffff */
.L_x_296:
[----:B0-----:R0:W1:Y:S02]  /*cc80*/  SYNCS.PHASECHK.TRANS64.TRYWAIT P0, [R22+URZ+0x20], R13 ;  /* 0x0000200d160075a7 */ /* 0x001064000800017f */
[----:B-1----:R-:W-:Y:S05]  /*cc90*/  @!P0 NANOSLEEP.SYNCS 0x989680 ;  /* 0x009896800000895d */ /* 0x002fea0003900000 */
[----:B------:R-:W1:Y:S02]  /*cca0*/  @!P0 SYNCS.PHASECHK.TRANS64 P0, [R22+URZ+0x20], R13 ;  /* 0x0000200d160085a7 */ /* 0x000e64000800007f */
[----:B-1----:R-:W-:Y:S05]  /*ccb0*/  @!P0 BRA `(.L_x_296) ;  /* 0xfffffffc00f08947 */ /* 0x002fea000383ffff */
[----:B------:R-:W-:Y:S05]  /*ccc0*/  BRA `(.L_x_315) ;  /* 0xfffffff000447947 */ /* 0x000fea000383ffff */
.L_x_304:
[----:B------:R-:W-:Y:S01]  /*ccd0*/  BSSY B0, `(.L_x_316) ;  /* 0x0000006000007945 */ /* 0x000fe20003800000 */
[----:B------:R-:W-:-:S07]  /*cce0*/  IMAD.MOV.U32 R15, RZ, RZ, -0x1 ;  /* 0xffffffffff0f7424 */ /* 0x000fce00078e00ff */
[----:B------:R-:W-:Y:S05]  /*ccf0*/  WARPSYNC.COLLECTIVE R15, `(.L_x_317) ;  /* 0x000000000f0c7348 */ /* 0x000fea0003c00000 */
[----:B------:R-:W-:Y:S02]  /*cd00*/  ELECT P6, UR62, PT ;  /* 0x00000000003e782f */ /* 0x000fe400038c0000 */
[----:B------:R-:W-:Y:S01]  /*cd10*/  MOV R14, UR62 ;  /* 0x0000003e000e7c02 */ /* 0x000fe20008000f00 */
[----:B------:R-:W-:Y:S10]  /*cd20*/  ENDCOLLECTIVE ;  /* 0x000000000000791b */ /* 0x000ff40003800000 */
.L_x_317:
[----:B------:R-:W-:Y:S05]  /*cd30*/  BSYNC B0 ;  /* 0x0000000000007941 */ /* 0x000fea0003800000 */
.L_x_316:
[----:B------:R-:W-:Y:S05]  /*cd40*/  BRA `(.L_x_318) ;  /* 0xfffffff800d07947 */ /* 0x000fea000383ffff */
.L_x_308:
[----:B0-----:R0:W1:Y:S02]  /*cd50*/  SYNCS.PHASECHK.TRANS64.TRYWAIT P0, [R7+URZ], R4 ;  /* 0x00000004070075a7 */ /* 0x001064000800017f */
[----:B-1----:R-:W-:Y:S05]  /*cd60*/  @!P0 NANOSLEEP.SYNCS 0x989680 ;  /* 0x009896800000895d */ /* 0x002fea0003900000 */
[----:B------:R-:W1:Y:S02]  /*cd70*/  @!P0 SYNCS.PHASECHK.TRANS64 P0, [R7+URZ], R4 ;  /* 0x00000004070085a7 */ /* 0x000e64000800007f */
[----:B-1----:R-:W-:Y:S05]  /*cd80*/  @!P0 BRA `(.L_x_308) ;  /* 0xfffffffc00f08947 */ /* 0x002fea000383ffff */
[----:B------:R-:W-:Y:S05]  /*cd90*/  BRA `(.L_x_319) ;  /* 0xfffffffc00107947 */ /* 0x000fea000383ffff */
.L_x_309:
[----:B0-----:R0:W1:Y:S02]  /*cda0*/  SYNCS.PHASECHK.TRANS64.TRYWAIT P0, [R8+URZ], R5 ;  /* 0x00000005080075a7 */ /* 0x001064000800017f */
[----:B-1----:R-:W-:Y:S05]  /*cdb0*/  @!P0 NANOSLEEP.SYNCS 0x989680 ;  /* 0x009896800000895d */ /* 0x002fea0003900000 */
[----:B------:R-:W1:Y:S02]  /*cdc0*/  @!P0 SYNCS.PHASECHK.TRANS64 P0, [R8+URZ], R5 ;  /* 0x00000005080085a7 */ /* 0x000e64000800007f */
[----:B-1----:R-:W-:Y:S05]  /*cdd0*/  @!P0 BRA `(.L_x_309) ;  /* 0xfffffffc00f08947 */ /* 0x002fea000383ffff */
[----:B------:R-:W-:Y:S05]  /*cde0*/  BRA `(.L_x_320) ;  /* 0xfffffffc00207947 */ /* 0x000fea000383ffff */
.L_x_310:
[----:B-1----:R1:W2:Y:S02]  /*cdf0*/  SYNCS.PHASECHK.TRANS64.TRYWAIT P0, [R11+URZ], R6 ;  /* 0x000000060b0075a7 */ /* 0x0022a4000800017f */
[----:B--2---:R-:W-:Y:S05]  /*ce00*/  @!P0 NANOSLEEP.SYNCS 0x989680 ;  /* 0x009896800000895d */ /* 0x004fea0003900000 */
[----:B------:R-:W2:Y:S02]  /*ce10*/  @!P0 SYNCS.PHASECHK.TRANS64 P0, [R11+URZ], R6 ;  /* 0x000000060b0085a7 */ /* 0x000ea4000800007f */
[----:B--2---:R-:W-:Y:S05]  /*ce20*/  @!P0 BRA `(.L_x_310) ;  /* 0xfffffffc00f08947 */ /* 0x004fea000383ffff */
[----:B------:R-:W-:Y:S05]  /*ce30*/  BRA `(.L_x_321) ;  /* 0xfffffffc00287947 */ /* 0x000fea000383ffff */
.L_x_322:
[----:B------:R-:W-:-:S00]  /*ce40*/  BRA `(.L_x_322) ;  /* 0xfffffffc00fc7947 */ /* 0x000fc0000383ffff */
[----:B------:R-:W-:-:S00]  /*ce50*/  NOP ;  /* 0x0000000000007918 */ /* 0x000fc00000000000 */
        /* <DEDUP_REMOVED lines=10> */
.L_x_323:


//--------------------- .nv.global.init           --------------------------
	.section	.nv.global.init,"aw",@progbits
.nv.global.init:
	.type		$str$22,@object
	.size		$str$22,($str$23 - $str$22)
$str$22:
        /*0000*/ 	.byte	0x6b, 0x5f, 0x74, 0x69, 0x6c, 0x65, 0x5f, 0x63, 0x6f, 0x75, 0x6e, 0x74, 0x20, 0x3e, 0x3d, 0x20
        /*0010*/ 	.byte	0x31, 0x00
	.type		$str$23,@object
	.size		$str$23,(__unnamed_1 - $str$23)
$str$23:
        /*0012*/ 	.byte	0x2f, 0x74, 0x6d, 0x70, 0x2f, 0x63, 0x75, 0x74, 0x6c, 0x61, 0x73, 0x73, 0x5f, 0x73, 0x77, 0x65
        /*0022*/ 	.byte	0x65, 0x70, 0x5f, 0x73, 0x72, 0x63, 0x2f, 0x69, 0x6e, 0x63, 0x6c, 0x75, 0x64, 0x65, 0x2f, 0x63
        /*0032*/ 	.byte	0x75, 0x74, 0x6c, 0x61, 0x73, 0x73, 0x2f, 0x67, 0x65, 0x6d, 0x6d, 0x2f, 0x63, 0x6f, 0x6c, 0x6c
        /*0042*/ 	.byte	0x65, 0x63, 0x74, 0x69, 0x76, 0x65, 0x2f, 0x73, 0x6d, 0x39, 0x30, 0x5f, 0x6d, 0x6d, 0x61, 0x5f
        /*0052*/ 	.byte	0x74, 0x6d, 0x61, 0x5f, 0x67, 0x6d, 0x6d, 0x61, 0x5f, 0x73, 0x73, 0x5f, 0x77, 0x61, 0x72, 0x70
        /*0062*/ 	.byte	0x73, 0x70, 0x65, 0x63, 0x69, 0x61, 0x6c, 0x69, 0x7a, 0x65, 0x64, 0x2e, 0x68, 0x70, 0x70, 0x00
	.type		__unnamed_1,@object
	.size		__unnamed_1,(.L_0 - __unnamed_1)
__unnamed_1:
        /*0072*/ 	.byte	0x76, 0x6f, 0x69, 0x64, 0x20, 0x63, 0x75, 0x74, 0x6c, 0x61, 0x73, 0x73, 0x3a, 0x3a, 0x67, 0x65
        /* <DEDUP_REMOVED lines=181> */
        /*0bd2*/ 	.byte	0x5d, 0x00
.L_0:


//--------------------- .nv.shared._ZN7cutlass13device_kernelINS_4gemm6kernel13GemmUniversalIN4cute5tupleIJiiiiEEENS1_10collective13CollectiveMmaINS1_34MainloopSm90TmaGmmaWarpSpecializedILi4ENS5_IJNS4_1CILi1EEENSA_ILi2EEESB_EEENS1_35KernelTmaWarpSpecializedCooperativeEEENS5_IJNSA_ILi256EEENSA_ILi128EEESH_EEENS_10bfloat16_tENS5_IJlSB_lEEESJ_SK_NS4_8TiledMMAINS4_8MMA_AtomIJNS4_4SM904GMMA28MMA_64x128x16_F32BF16BF16_SSILNSO_5MajorE0ELSQ_0ELNSO_7ScaleInE1ELSR_1EEEEEENS4_6LayoutINS5_IJSC_SB_SB_EEENS5_IJSB_NSA_ILi0EEESW_EEEEENS5_IJNS4_10UnderscoreESZ_SZ_EEEEENS4_23SM90_TMA_LOAD_MULTICASTENS4_14ComposedLayoutINS4_7SwizzleILi3ELi4ELi3EEENS4_18smem_ptr_flag_bitsILi16EEENSU_INS5_IJNSA_ILi8EEENSA_ILi64EEEEEENS5_IJS19_SB_EEEEEEEvNS4_8identityENS4_13SM90_TMA_LOADES1D_vS1E_EENS_8epilogue10collective6detail29Sm90TmaWarpSpecializedAdapterINS1I_15DefaultEpilogueISJ_SK_SK_NS1H_6thread17LinearCombinationISJ_Li1EffLNS1M_9ScaleType4KindE0ELNS_15FloatRoundStyleE2ESJ_EENS1_15EpilogueDefaultEEEEEvvEEEEvNT_6ParamsE --------------------------
	.section	.nv.shared._ZN7cutlass13device_kernelINS_4gemm6kernel13GemmUniversalIN4cute5tupleIJiiiiEEENS1_10collective13CollectiveMmaINS1_34MainloopSm90TmaGmmaWarpSpecializedILi4ENS5_IJNS4_1CILi1EEENSA_ILi2EEESB_EEENS1_35KernelTmaWarpSpecializedCooperativeEEENS5_IJNSA_ILi256EEENSA_ILi128EEESH_EEENS_10bfloat16_tENS5_IJlSB_lEEESJ_SK_NS4_8TiledMMAINS4_8MMA_AtomIJNS4_4SM904GMMA28MMA_64x128x16_F32BF16BF16_SSILNSO_5MajorE0ELSQ_0ELNSO_7ScaleInE1ELSR_1EEEEEENS4_6LayoutINS5_IJSC_SB_SB_EEENS5_IJSB_NSA_ILi0EEESW_EEEEENS5_IJNS4_10UnderscoreESZ_SZ_EEEEENS4_23SM90_TMA_LOAD_MULTICASTENS4_14ComposedLayoutINS4_7SwizzleILi3ELi4ELi3EEENS4_18smem_ptr_flag_bitsILi16EEENSU_INS5_IJNSA_ILi8EEENSA_ILi64EEEEEENS5_IJS19_SB_EEEEEEEvNS4_8identityENS4_13SM90_TMA_LOADES1D_vS1E_EENS_8epilogue10collective6detail29Sm90TmaWarpSpecializedAdapterINS1I_15DefaultEpilogueISJ_SK_SK_NS1H_6thread17LinearCombinationISJ_Li1EffLNS1M_9ScaleType4KindE0ELNS_15FloatRoundStyleE2ESJ_EENS1_15EpilogueDefaultEEEEEvvEEEEvNT_6ParamsE,"aw",@nobits
	.sectionflags	@""
	.align	16
	.zero		1024


//--------------------- .nv.shared.reserved.0     --------------------------
	.section	.nv.shared.reserved.0,"aw",@nobits
	.weak		__nv_reservedSMEM_offset_0_alias
	.size		__nv_reservedSMEM_offset_0_alias, 0, 0
	.other		__nv_reservedSMEM_offset_0_alias,@"STO_CUDA_RESERVED_SHARED STV_DEFAULT"
__nv_reservedSMEM_offset_0_alias:
	.zero		0


//--------------------- .nv.global                --------------------------
	.section	.nv.global,"aw",@nobits
.nv.global:
	.type		_ZN39_INTERNAL_855c38ce_4_k_cu_bde47ec3_31154cute1_E,@object
	.size		_ZN39_INTERNAL_855c38ce_4_k_cu_bde47ec3_31154cute1_E,(_ZN39_INTERNAL_855c38ce_4_k_cu_bde47ec3_31154cuda3std3__45__cpo6cbeginE - _ZN39_INTERNAL_855c38ce_4_k_cu_bde47ec3_31154cute1_E)
_ZN39_INTERNAL_855c38ce_4_k_cu_bde47ec3_31154cute1_E:
	.zero		1
	.type		_ZN39_INTERNAL_855c38ce_4_k_cu_bde47ec3_31154cuda3std3__45__cpo6cbeginE,@object
	.size		_ZN39_INTERNAL_855c38ce_4_k_cu_bde47ec3_31154cuda3std3__45__cpo6cbeginE,(_ZN39_INTERNAL_855c38ce_4_k_cu_bde47ec3_31154cuda3std3__48in_placeE - _ZN39_INTERNAL_855c38ce_4_k_cu_bde47ec3_31154cuda3std3__45__cpo6cbeginE)
_ZN39_INTERNAL_855c38ce_4_k_cu_bde47ec3_31154cuda3std3__45__cpo6cbeginE:
	.zero		1
	.type		_ZN39_INTERNAL_855c38ce_4_k_cu_bde47ec3_31154cuda3std3__48in_placeE,@object
	.size		_ZN39_INTERNAL_855c38ce_4_k_cu_bde47ec3_31154cuda3std3__48in_placeE,(_ZN39_INTERNAL_855c38ce_4_k_cu_bde47ec3_31154cuda3std6ranges3__45__cpo9iter_moveE - _ZN39_INTERNAL_855c38ce_4_k_cu_bde47ec3_31154cuda3std3__48in_placeE)
_ZN39_INTERNAL_855c38ce_4_k_cu_bde47ec3_31154cuda3std3__48in_placeE:
	.zero		1
	.type		_ZN39_INTERNAL_855c38ce_4_k_cu_bde47ec3_31154cuda3std6ranges3__45__cpo9iter_moveE,@object
	.size		_ZN39_INTERNAL_855c38ce_4_k_cu_bde47ec3_31154cuda3std6ranges3__45__cpo9iter_moveE,(_ZN39_INTERNAL_855c38ce_4_k_cu_bde47ec3_31154cuda3std3__45__cpo5beginE - _ZN39_INTERNAL_855c38ce_4_k_cu_bde47ec3_31154cuda3std6ranges3__45__cpo9iter_moveE)
_ZN39_INTERNAL_855c38ce_4_k_cu_bde47ec3_31154cuda3std6ranges3__45__cpo9iter_moveE:
	.zero		1
	.type		_ZN39_INTERNAL_855c38ce_4_k_cu_bde47ec3_31154cuda3std3__45__cpo5beginE,@object
	.size		_ZN39_INTERNAL_855c38ce_4_k_cu_bde47ec3_31154cuda3std3__45__cpo5beginE,(_ZN39_INTERNAL_855c38ce_4_k_cu_bde47ec3_31154cuda3std3__441_GLOBAL__N__855c38ce_4_k_cu_bde47ec3_31156ignoreE - _ZN39_INTERNAL_855c38ce_4_k_cu_bde47ec3_31154cuda3std3__45__cpo5beginE)
_ZN39_INTERNAL_855c38ce_4_k_cu_bde47ec3_31154cuda3std3__45__cpo5beginE:
	.zero		1
	.type		_ZN39_INTERNAL_855c38ce_4_k_cu_bde47ec3_31154cuda3std3__441_GLOBAL__N__855c38ce_4_k_cu_bde47ec3_31156ignoreE,@object
	.size		_ZN39_INTERNAL_855c38ce_4_k_cu_bde47ec3_31154cuda3std3__441_GLOBAL__N__855c38ce_4_k_cu_bde47ec3_31156ignoreE,(_ZN39_INTERNAL_855c38ce_4_k_cu_bde47ec3_31154cute7productE - _ZN39_INTERNAL_855c38ce_4_k_cu_bde47ec3_31154cuda3std3__441_GLOBAL__N__855c38ce_4_k_cu_bde47ec3_31156ignoreE)
_ZN39_INTERNAL_855c38ce_4_k_cu_bde47ec3_31154cuda3std3__441_GLOBAL__N__855c38ce_4_k_cu_bde47ec3_31156ignoreE:
	.zero		1
	.type		_ZN39_INTERNAL_855c38ce_4_k_cu_bde47ec3_31154cute7productE,@object
	.size		_ZN39_INTERNAL_855c38ce_4_k_cu_bde47ec3_31154cute7productE,(_ZN39_INTERNAL_855c38ce_4_k_cu_bde47ec3_31154cuda3std3__45__cpo3endE - _ZN39_INTERNAL_855c38ce_4_k_cu_bde47ec3_31154cute7productE)
_ZN39_INTERNAL_855c38ce_4_k_cu_bde47ec3_31154cute7productE:
	.zero		1
	.type		_ZN39_INTERNAL_855c38ce_4_k_cu_bde47ec3_31154cuda3std3__45__cpo3endE,@object
	.size		_ZN39_INTERNAL_855c38ce_4_k_cu_bde47ec3_31154cuda3std3__45__cpo3endE,(_ZN39_INTERNAL_855c38ce_4_k_cu_bde47ec3_31154cuda3std3__419piecewise_constructE - _ZN39_INTERNAL_855c38ce_4_k_cu_bde47ec3_31154cuda3std3__45__cpo3endE)
_ZN39_INTERNAL_855c38ce_4_k_cu_bde47ec3_31154cuda3std3__45__cpo3endE:
	.zero		1
	.type		_ZN39_INTERNAL_855c38ce_4_k_cu_bde47ec3_31154cuda3std3__419piecewise_constructE,@object
	.size		_ZN39_INTERNAL_855c38ce_4_k_cu_bde47ec3_31154cuda3std3__419piecewise_constructE,(_ZN39_INTERNAL_855c38ce_4_k_cu_bde47ec3_31154cuda3std3__45__cpo4cendE - _ZN39_INTERNAL_855c38ce_4_k_cu_bde47ec3_31154cuda3std3__419piecewise_constructE)
_ZN39_INTERNAL_855c38ce_4_k_cu_bde47ec3_31154cuda3std3__419piecewise_constructE:
	.zero		1
	.type		_ZN39_INTERNAL_855c38ce_4_k_cu_bde47ec3_31154cuda3std3__45__cpo4cendE,@object
	.size		_ZN39_INTERNAL_855c38ce_4_k_cu_bde47ec3_31154cuda3std3__45__cpo4cendE,(_ZN39_INTERNAL_855c38ce_4_k_cu_bde47ec3_31154cuda3std6ranges3__45__cpo4swapE - _ZN39_INTERNAL_855c38ce_4_k_cu_bde47ec3_31154cuda3std3__45__cpo4cendE)
_ZN39_INTERNAL_855c38ce_4_k_cu_bde47ec3_31154cuda3std3__45__cpo4cendE:
	.zero		1
	.type		_ZN39_INTERNAL_855c38ce_4_k_cu_bde47ec3_31154cuda3std6ranges3__45__cpo4swapE,@object
	.size		_ZN39_INTERNAL_855c38ce_4_k_cu_bde47ec3_31154cuda3std6ranges3__45__cpo4swapE,(.L_8 - _ZN39_INTERNAL_855c38ce_4_k_cu_bde47ec3_31154cuda3std6ranges3__45__cpo4swapE)
_ZN39_INTERNAL_855c38ce_4_k_cu_bde47ec3_31154cuda3std6ranges3__45__cpo4swapE:
	.zero		1
.L_8:


//--------------------- .nv.constant0._ZN7cutlass13device_kernelINS_4gemm6kernel13GemmUniversalIN4cute5tupleIJiiiiEEENS1_10collective13CollectiveMmaINS1_34MainloopSm90TmaGmmaWarpSpecializedILi4ENS5_IJNS4_1CILi1EEENSA_ILi2EEESB_EEENS1_35KernelTmaWarpSpecializedCooperativeEEENS5_IJNSA_ILi256EEENSA_ILi128EEESH_EEENS_10bfloat16_tENS5_IJlSB_lEEESJ_SK_NS4_8TiledMMAINS4_8MMA_AtomIJNS4_4SM904GMMA28MMA_64x128x16_F32BF16BF16_SSILNSO_5MajorE0ELSQ_0ELNSO_7ScaleInE1ELSR_1EEEEEENS4_6LayoutINS5_IJSC_SB_SB_EEENS5_IJSB_NSA_ILi0EEESW_EEEEENS5_IJNS4_10UnderscoreESZ_SZ_EEEEENS4_23SM90_TMA_LOAD_MULTICASTENS4_14ComposedLayoutINS4_7SwizzleILi3ELi4ELi3EEENS4_18smem_ptr_flag_bitsILi16EEENSU_INS5_IJNSA_ILi8EEENSA_ILi64EEEEEENS5_IJS19_SB_EEEEEEEvNS4_8identityENS4_13SM90_TMA_LOADES1D_vS1E_EENS_8epilogue10collective6detail29Sm90TmaWarpSpecializedAdapterINS1I_15DefaultEpilogueISJ_SK_SK_NS1H_6thread17LinearCombinationISJ_Li1EffLNS1M_9ScaleType4KindE0ELNS_15FloatRoundStyleE2ESJ_EENS1_15EpilogueDefaultEEEEEvvEEEEvNT_6ParamsE --------------------------
	.section	.nv.constant0._ZN7cutlass13device_kernelINS_4gemm6kernel13GemmUniversalIN4cute5tupleIJiiiiEEENS1_10collective13CollectiveMmaINS1_34MainloopSm90TmaGmmaWarpSpecializedILi4ENS5_IJNS4_1CILi1EEENSA_ILi2EEESB_EEENS1_35KernelTmaWarpSpecializedCooperativeEEENS5_IJNSA_ILi256EEENSA_ILi128EEESH_EEENS_10bfloat16_tENS5_IJlSB_lEEESJ_SK_NS4_8TiledMMAINS4_8MMA_AtomIJNS4_4SM904GMMA28MMA_64x128x16_F32BF16BF16_SSILNSO_5MajorE0ELSQ_0ELNSO_7ScaleInE1ELSR_1EEEEEENS4_6LayoutINS5_IJSC_SB_SB_EEENS5_IJSB_NSA_ILi0EEESW_EEEEENS5_IJNS4_10UnderscoreESZ_SZ_EEEEENS4_23SM90_TMA_LOAD_MULTICASTENS4_14ComposedLayoutINS4_7SwizzleILi3ELi4ELi3EEENS4_18smem_ptr_flag_bitsILi16EEENSU_INS5_IJNSA_ILi8EEENSA_ILi64EEEEEENS5_IJS19_SB_EEEEEEEvNS4_8identityENS4_13SM90_TMA_LOADES1D_vS1E_EENS_8epilogue10collective6detail29Sm90TmaWarpSpecializedAdapterINS1I_15DefaultEpilogueISJ_SK_SK_NS1H_6thread17LinearCombinationISJ_Li1EffLNS1M_9ScaleType4KindE0ELNS_15FloatRoundStyleE2ESJ_EENS1_15EpilogueDefaultEEEEEvvEEEEvNT_6ParamsE,"a",@progbits
	.sectionflags	@""
	.align	4
.nv.constant0._ZN7cutlass13device_kernelINS_4gemm6kernel13GemmUniversalIN4cute5tupleIJiiiiEEENS1_10collective13CollectiveMmaINS1_34MainloopSm90TmaGmmaWarpSpecializedILi4ENS5_IJNS4_1CILi1EEENSA_ILi2EEESB_EEENS1_35KernelTmaWarpSpecializedCooperativeEEENS5_IJNSA_ILi256EEENSA_ILi128EEESH_EEENS_10bfloat16_tENS5_IJlSB_lEEESJ_SK_NS4_8TiledMMAINS4_8MMA_AtomIJNS4_4SM904GMMA28MMA_64x128x16_F32BF16BF16_SSILNSO_5MajorE0ELSQ_0ELNSO_7ScaleInE1ELSR_1EEEEEENS4_6LayoutINS5_IJSC_SB_SB_EEENS5_IJSB_NSA_ILi0EEESW_EEEEENS5_IJNS4_10UnderscoreESZ_SZ_EEEEENS4_23SM90_TMA_LOAD_MULTICASTENS4_14ComposedLayoutINS4_7SwizzleILi3ELi4ELi3EEENS4_18smem_ptr_flag_bitsILi16EEENSU_INS5_IJNSA_ILi8EEENSA_ILi64EEEEEENS5_IJS19_SB_EEEEEEEvNS4_8identityENS4_13SM90_TMA_LOADES1D_vS1E_EENS_8epilogue10collective6detail29Sm90TmaWarpSpecializedAdapterINS1I_15DefaultEpilogueISJ_SK_SK_NS1H_6thread17LinearCombinationISJ_Li1EffLNS1M_9ScaleType4KindE0ELNS_15FloatRoundStyleE2ESJ_EENS1_15EpilogueDefaultEEEEEvvEEEEvNT_6ParamsE:
	.zero		1664


//--------------------- SYMBOLS --------------------------

	.type		.nv.reservedSmem.offset0,@object
	.size		.nv.reservedSmem.offset0,0x4
	.type		__assertfail,@function
